	.headerflags	@"EF_CUDA_TEXMODE_UNIFIED EF_CUDA_64BIT_ADDRESS EF_CUDA_SM86 EF_CUDA_VIRTUAL_SM(EF_CUDA_SM86)"
	.elftype	@"ET_EXEC"


//--------------------- .nv.info                  --------------------------
	.section	.nv.info,"",@"SHT_CUDA_INFO"
	.align	4


	//----- nvinfo : EIATTR_REGCOUNT
	.align		4
        /*0000*/ 	.byte	0x04, 0x2f
        /*0002*/ 	.short	(.L_2 - .L_1)
	.align		4
.L_1:
        /*0004*/ 	.word	index@(triton_red_fused__to_copy_add_amax_amin_clamp_mul_native_layer_norm_reciprocal_1)
        /*0008*/ 	.word	0x00000040


	//----- nvinfo : EIATTR_MIN_STACK_SIZE
	.align		4
.L_2:
        /*000c*/ 	.byte	0x04, 0x12
        /*000e*/ 	.short	(.L_4 - .L_3)
	.align		4
.L_3:
        /*0010*/ 	.word	index@(triton_red_fused__to_copy_add_amax_amin_clamp_mul_native_layer_norm_reciprocal_1)
        /*0014*/ 	.word	0x00000000


	//----- nvinfo : EIATTR_FRAME_SIZE
	.align		4
.L_4:
        /*0018*/ 	.byte	0x04, 0x11
        /*001a*/ 	.short	(.L_6 - .L_5)
	.align		4
.L_5:
        /*001c*/ 	.word	index@(triton_red_fused__to_copy_add_amax_amin_clamp_mul_native_layer_norm_reciprocal_1)
        /*0020*/ 	.word	0x00000000


	//----- nvinfo : EIATTR_MIN_STACK_SIZE
	.align		4
.L_6:
        /*0024*/ 	.byte	0x04, 0x12
        /*0026*/ 	.short	(.L_8 - .L_7)
	.align		4
.L_7:
        /*0028*/ 	.word	index@(triton_red_fused__to_copy_add_amax_amin_clamp_mul_native_layer_norm_reciprocal_1)
        /*002c*/ 	.word	0x00000000
.L_8:


//--------------------- .nv.info.triton_red_fused__to_copy_add_amax_amin_clamp_mul_native_layer_norm_reciprocal_1 --------------------------
	.section	.nv.info.triton_red_fused__to_copy_add_amax_amin_clamp_mul_native_layer_norm_reciprocal_1,"",@"SHT_CUDA_INFO"
	.sectionflags	@""
	.align	4


	//----- nvinfo : EIATTR_CUDA_API_VERSION
	.align		4
        /*0000*/ 	.byte	0x04, 0x37
        /*0002*/ 	.short	(.L_10 - .L_9)
.L_9:
        /*0004*/ 	.word	0x0000007c


	//----- nvinfo : EIATTR_SW2861232_WAR
	.align		4
.L_10:
        /*0008*/ 	.byte	0x01, 0x35
	.zero		2


	//----- nvinfo : EIATTR_PARAM_CBANK
	.align		4
        /*000c*/ 	.byte	0x04, 0x0a
        /*000e*/ 	.short	(.L_12 - .L_11)
	.align		4
.L_11:
        /*0010*/ 	.word	index@(.nv.constant0.triton_red_fused__to_copy_add_amax_amin_clamp_mul_native_layer_norm_reciprocal_1)
        /*0014*/ 	.short	0x0160
        /*0016*/ 	.short	0x0078


	//----- nvinfo : EIATTR_CBANK_PARAM_SIZE
	.align		4
.L_12:
        /*0018*/ 	.byte	0x03, 0x19
        /*001a*/ 	.short	0x0078


	//----- nvinfo : EIATTR_KPARAM_INFO
	.align		4
        /*001c*/ 	.byte	0x04, 0x17
        /*001e*/ 	.short	(.L_14 - .L_13)
.L_13:
        /*0020*/ 	.word	0x00000000
        /*0024*/ 	.short	0x000f
        /*0026*/ 	.short	0x0070
        /*0028*/ 	.byte	0x00, 0xf4, 0x21, 0x00


	//----- nvinfo : EIATTR_KPARAM_INFO
	.align		4
.L_14:
        /*002c*/ 	.byte	0x04, 0x17
        /*002e*/ 	.short	(.L_16 - .L_15)
.L_15:
        /*0030*/ 	.word	0x00000000
        /*0034*/ 	.short	0x000e
        /*0036*/ 	.short	0x006c
        /*0038*/ 	.byte	0x00, 0xf0, 0x11, 0x00


	//----- nvinfo : EIATTR_KPARAM_INFO
	.align		4
.L_16:
        /*003c*/ 	.byte	0x04, 0x17
        /*003e*/ 	.short	(.L_18 - .L_17)
.L_17:
        /*0040*/ 	.word	0x00000000
        /*0044*/ 	.short	0x000d
        /*0046*/ 	.short	0x0068
        /*0048*/ 	.byte	0x00, 0xf0, 0x11, 0x00


	//----- nvinfo : EIATTR_KPARAM_INFO
	.align		4
.L_18:
        /*004c*/ 	.byte	0x04, 0x17
        /*004e*/ 	.short	(.L_20 - .L_19)
.L_19:
        /*0050*/ 	.word	0x00000000
        /*0054*/ 	.short	0x000c
        /*0056*/ 	.short	0x0060
        /*0058*/ 	.byte	0x00, 0xf4, 0x21, 0x00


	//----- nvinfo : EIATTR_KPARAM_INFO
	.align		4
.L_20:
        /*005c*/ 	.byte	0x04, 0x17
        /*005e*/ 	.short	(.L_22 - .L_21)
.L_21:
        /*0060*/ 	.word	0x00000000
        /*0064*/ 	.short	0x000b
        /*0066*/ 	.short	0x0058
        /*0068*/ 	.byte	0x00, 0xf4, 0x21, 0x00


	//----- nvinfo : EIATTR_KPARAM_INFO
	.align		4
.L_22:
        /*006c*/ 	.byte	0x04, 0x17
        /*006e*/ 	.short	(.L_24 - .L_23)
.L_23:
        /*0070*/ 	.word	0x00000000
        /*0074*/ 	.short	0x000a
        /*0076*/ 	.short	0x0050
        /*0078*/ 	.byte	0x00, 0xf4, 0x21, 0x00


	//----- nvinfo : EIATTR_KPARAM_INFO
	.align		4
.L_24:
        /*007c*/ 	.byte	0x04, 0x17
        /*007e*/ 	.short	(.L_26 - .L_25)
.L_25:
        /*0080*/ 	.word	0x00000000
        /*0084*/ 	.short	0x0009
        /*0086*/ 	.short	0x0048
        /*0088*/ 	.byte	0x00, 0xf4, 0x21, 0x00


	//----- nvinfo : EIATTR_KPARAM_INFO
	.align		4
.L_26:
        /*008c*/ 	.byte	0x04, 0x17
        /*008e*/ 	.short	(.L_28 - .L_27)
.L_27:
        /*0090*/ 	.word	0x00000000
        /*0094*/ 	.short	0x0008
        /*0096*/ 	.short	0x0040
        /*0098*/ 	.byte	0x00, 0xf4, 0x21, 0x00


	//----- nvinfo : EIATTR_KPARAM_INFO
	.align		4
.L_28:
        /*009c*/ 	.byte	0x04, 0x17
        /*009e*/ 	.short	(.L_30 - .L_29)
.L_29:
        /*00a0*/ 	.word	0x00000000
        /*00a4*/ 	.short	0x0007
        /*00a6*/ 	.short	0x0038
        /*00a8*/ 	.byte	0x00, 0xf4, 0x21, 0x00


	//----- nvinfo : EIATTR_KPARAM_INFO
	.align		4
.L_30:
        /*00ac*/ 	.byte	0x04, 0x17
        /*00ae*/ 	.short	(.L_32 - .L_31)
.L_31:
        /*00b0*/ 	.word	0x00000000
        /*00b4*/ 	.short	0x0006
        /*00b6*/ 	.short	0x0030
        /*00b8*/ 	.byte	0x00, 0xf4, 0x21, 0x00


	//----- nvinfo : EIATTR_KPARAM_INFO
	.align		4
.L_32:
        /*00bc*/ 	.byte	0x04, 0x17
        /*00be*/ 	.short	(.L_34 - .L_33)
.L_33:
        /*00c0*/ 	.word	0x00000000
        /*00c4*/ 	.short	0x0005
        /*00c6*/ 	.short	0x0028
        /*00c8*/ 	.byte	0x00, 0xf4, 0x21, 0x00


	//----- nvinfo : EIATTR_KPARAM_INFO
	.align		4
.L_34:
        /*00cc*/ 	.byte	0x04, 0x17
        /*00ce*/ 	.short	(.L_36 - .L_35)
.L_35:
        /*00d0*/ 	.word	0x00000000
        /*00d4*/ 	.short	0x0004
        /*00d6*/ 	.short	0x0020
        /*00d8*/ 	.byte	0x00, 0xf4, 0x21, 0x00


	//----- nvinfo : EIATTR_KPARAM_INFO
	.align		4
.L_36:
        /*00dc*/ 	.byte	0x04, 0x17
        /*00de*/ 	.short	(.L_38 - .L_37)
.L_37:
        /*00e0*/ 	.word	0x00000000
        /*00e4*/ 	.short	0x0003
        /*00e6*/ 	.short	0x0018
        /*00e8*/ 	.byte	0x00, 0xf4, 0x21, 0x00


	//----- nvinfo : EIATTR_KPARAM_INFO
	.align		4
.L_38:
        /*00ec*/ 	.byte	0x04, 0x17
        /*00ee*/ 	.short	(.L_40 - .L_39)
.L_39:
        /*00f0*/ 	.word	0x00000000
        /*00f4*/ 	.short	0x0002
        /*00f6*/ 	.short	0x0010
        /*00f8*/ 	.byte	0x00, 0xf4, 0x21, 0x00


	//----- nvinfo : EIATTR_KPARAM_INFO
	.align		4
.L_40:
        /*00fc*/ 	.byte	0x04, 0x17
        /*00fe*/ 	.short	(.L_42 - .L_41)
.L_41:
        /*0100*/ 	.word	0x00000000
        /*0104*/ 	.short	0x0001
        /*0106*/ 	.short	0x0008
        /*0108*/ 	.byte	0x00, 0xf4, 0x21, 0x00


	//----- nvinfo : EIATTR_KPARAM_INFO
	.align		4
.L_42:
        /*010c*/ 	.byte	0x04, 0x17
        /*010e*/ 	.short	(.L_44 - .L_43)
.L_43:
        /*0110*/ 	.word	0x00000000
        /*0114*/ 	.short	0x0000
        /*0116*/ 	.short	0x0000
        /*0118*/ 	.byte	0x00, 0xf4, 0x21, 0x00


	//----- nvinfo : EIATTR_MAXREG_COUNT
	.align		4
.L_44:
        /*011c*/ 	.byte	0x03, 0x1b
        /*011e*/ 	.short	0x0080


	//----- nvinfo : EIATTR_COOP_GROUP_MASK_REGIDS
	.align		4
        /*0120*/ 	.byte	0x04, 0x29
        /*0122*/ 	.short	(.L_46 - .L_45)


	//   ....[0]....
.L_45:
        /*0124*/ 	.word	0xffffffff


	//   ....[1]....
        /*0128*/ 	.word	0xffffffff


	//   ....[2]....
        /*012c*/ 	.word	0xffffffff


	//   ....[3]....
        /*0130*/ 	.word	0xffffffff


	//   ....[4]....
        /*0134*/ 	.word	0xffffffff


	//   ....[5]....
        /*0138*/ 	.word	0xffffffff


	//   ....[6]....
        /*013c*/ 	.word	0xffffffff


	//   ....[7]....
        /*0140*/ 	.word	0xffffffff


	//   ....[8]....
        /*0144*/ 	.word	0xffffffff


	//   ....[9]....
        /*0148*/ 	.word	0xffffffff


	//   ....[10]....
        /*014c*/ 	.word	0xffffffff


	//   ....[11]....
        /*0150*/ 	.word	0xffffffff


	//   ....[12]....
        /*0154*/ 	.word	0xffffffff


	//   ....[13]....
        /*0158*/ 	.word	0xffffffff


	//   ....[14]....
        /*015c*/ 	.word	0xffffffff


	//   ....[15]....
        /*0160*/ 	.word	0xffffffff


	//   ....[16]....
        /*0164*/ 	.word	0xffffffff


	//   ....[17]....
        /*0168*/ 	.word	0xffffffff


	//   ....[18]....
        /*016c*/ 	.word	0xffffffff


	//   ....[19]....
        /*0170*/ 	.word	0xffffffff


	//   ....[20]....
        /*0174*/ 	.word	0xffffffff


	//   ....[21]....
        /*0178*/ 	.word	0xffffffff


	//   ....[22]....
        /*017c*/ 	.word	0xffffffff


	//   ....[23]....
        /*0180*/ 	.word	0xffffffff


	//   ....[24]....
        /*0184*/ 	.word	0xffffffff


	//   ....[25]....
        /*0188*/ 	.word	0xffffffff


	//   ....[26]....
        /*018c*/ 	.word	0xffffffff


	//   ....[27]....
        /*0190*/ 	.word	0xffffffff


	//   ....[28]....
        /*0194*/ 	.word	0xffffffff


	//   ....[29]....
        /*0198*/ 	.word	0xffffffff


	//   ....[30]....
        /*019c*/ 	.word	0xffffffff


	//   ....[31]....
        /*01a0*/ 	.word	0xffffffff


	//   ....[32]....
        /*01a4*/ 	.word	0xffffffff


	//   ....[33]....
        /*01a8*/ 	.word	0xffffffff


	//   ....[34]....
        /*01ac*/ 	.word	0xffffffff


	//   ....[35]....
        /*01b0*/ 	.word	0xffffffff


	//   ....[36]....
        /*01b4*/ 	.word	0xffffffff


	//   ....[37]....
        /*01b8*/ 	.word	0xffffffff


	//   ....[38]....
        /*01bc*/ 	.word	0xffffffff


	//   ....[39]....
        /*01c0*/ 	.word	0xffffffff


	//   ....[40]....
        /*01c4*/ 	.word	0xffffffff


	//   ....[41]....
        /*01c8*/ 	.word	0xffffffff


	//   ....[42]....
        /*01cc*/ 	.word	0xffffffff


	//   ....[43]....
        /*01d0*/ 	.word	0xffffffff


	//   ....[44]....
        /*01d4*/ 	.word	0xffffffff


	//   ....[45]....
        /*01d8*/ 	.word	0xffffffff


	//   ....[46]....
        /*01dc*/ 	.word	0xffffffff


	//   ....[47]....
        /*01e0*/ 	.word	0xffffffff


	//   ....[48]....
        /*01e4*/ 	.word	0xffffffff


	//   ....[49]....
        /*01e8*/ 	.word	0xffffffff


	//   ....[50]....
        /*01ec*/ 	.word	0xffffffff


	//   ....[51]....
        /*01f0*/ 	.word	0xffffffff


	//----- nvinfo : EIATTR_COOP_GROUP_INSTR_OFFSETS
	.align		4
.L_46:
        /*01f4*/ 	.byte	0x04, 0x28
        /*01f6*/ 	.short	(.L_48 - .L_47)


	//   ....[0]....
.L_47:
        /*01f8*/ 	.word	0x00000f30


	//   ....[1]....
        /*01fc*/ 	.word	0x00001130


	//   ....[2]....
        /*0200*/ 	.word	0x000011f0


	//   ....[3]....
        /*0204*/ 	.word	0x00001260


	//   ....[4]....
        /*0208*/ 	.word	0x000012a0


	//   ....[5]....
        /*020c*/ 	.word	0x00001360


	//   ....[6]....
        /*0210*/ 	.word	0x000013c0


	//   ....[7]....
        /*0214*/ 	.word	0x000013f0


	//   ....[8]....
        /*0218*/ 	.word	0x000014d0


	//   ....[9]....
        /*021c*/ 	.word	0x00001510


	//   ....[10]....
        /*0220*/ 	.word	0x00001550


	//   ....[11]....
        /*0224*/ 	.word	0x00001630


	//   ....[12]....
        /*0228*/ 	.word	0x00001660


	//   ....[13]....
        /*022c*/ 	.word	0x00001790


	//   ....[14]....
        /*0230*/ 	.word	0x000017e0


	//   ....[15]....
        /*0234*/ 	.word	0x000018f0


	//   ....[16]....
        /*0238*/ 	.word	0x00001900


	//   ....[17]....
        /*023c*/ 	.word	0x00001940


	//   ....[18]....
        /*0240*/ 	.word	0x00001980


	//   ....[19]....
        /*0244*/ 	.word	0x00001a10


	//   ....[20]....
        /*0248*/ 	.word	0x00001af0


	//   ....[21]....
        /*024c*/ 	.word	0x00001b10


	//   ....[22]....
        /*0250*/ 	.word	0x00001c40


	//   ....[23]....
        /*0254*/ 	.word	0x00001c70


	//   ....[24]....
        /*0258*/ 	.word	0x00002be0


	//   ....[25]....
        /*025c*/ 	.word	0x00002c20


	//   ....[26]....
        /*0260*/ 	.word	0x00002c90


	//   ....[27]....
        /*0264*/ 	.word	0x00002cc0


	//   ....[28]....
        /*0268*/ 	.word	0x00002d10


	//   ....[29]....
        /*026c*/ 	.word	0x00002d40


	//   ....[30]....
        /*0270*/ 	.word	0x00002d90


	//   ....[31]....
        /*0274*/ 	.word	0x00002dd0


	//   ....[32]....
        /*0278*/ 	.word	0x00002ea0


	//   ....[33]....
        /*027c*/ 	.word	0x00002f20


	//   ....[34]....
        /*0280*/ 	.word	0x00003320


	//   ....[35]....
        /*0284*/ 	.word	0x00003360


	//   ....[36]....
        /*0288*/ 	.word	0x000033b0


	//   ....[37]....
        /*028c*/ 	.word	0x000033d0


	//   ....[38]....
        /*0290*/ 	.word	0x000033e0


	//   ....[39]....
        /*0294*/ 	.word	0x00003470


	//   ....[40]....
        /*0298*/ 	.word	0x00003490


	//   ....[41]....
        /*029c*/ 	.word	0x000034c0


	//   ....[42]....
        /*02a0*/ 	.word	0x00003520


	//   ....[43]....
        /*02a4*/ 	.word	0x00003550


	//   ....[44]....
        /*02a8*/ 	.word	0x00003590


	//   ....[45]....
        /*02ac*/ 	.word	0x000035e0


	//   ....[46]....
        /*02b0*/ 	.word	0x00003630


	//   ....[47]....
        /*02b4*/ 	.word	0x000036a0


	//   ....[48]....
        /*02b8*/ 	.word	0x000037e0


	//   ....[49]....
        /*02bc*/ 	.word	0x00003840


	//   ....[50]....
        /*02c0*/ 	.word	0x00003880


	//   ....[51]....
        /*02c4*/ 	.word	0x000038c0


	//----- nvinfo : EIATTR_EXIT_INSTR_OFFSETS
	.align		4
.L_48:
        /*02c8*/ 	.byte	0x04, 0x1c
        /*02ca*/ 	.short	(.L_50 - .L_49)


	//   ....[0]....
.L_49:
        /*02cc*/ 	.word	0x00004a90


	//   ....[1]....
        /*02d0*/ 	.word	0x00004ab0


	//----- nvinfo : EIATTR_REQNTID
	.align		4
.L_50:
        /*02d4*/ 	.byte	0x04, 0x10
        /*02d6*/ 	.short	(.L_52 - .L_51)
.L_51:
        /*02d8*/ 	.word	0x00000200
        /*02dc*/ 	.word	0x00000001
        /*02e0*/ 	.word	0x00000001
.L_52:


//--------------------- .nv.callgraph             --------------------------
	.section	.nv.callgraph,"",@"SHT_CUDA_CALLGRAPH"
	.align	4
	.sectionentsize	8
	.align		4
        /*0000*/ 	.word	0x00000000
	.align		4
        /*0004*/ 	.word	0xffffffff
	.align		4
        /*0008*/ 	.word	0x00000000
	.align		4
        /*000c*/ 	.word	0xfffffffe
	.align		4
        /*0010*/ 	.word	0x00000000
	.align		4
        /*0014*/ 	.word	0xfffffffd
	.align		4
        /*0018*/ 	.word	0x00000000
	.align		4
        /*001c*/ 	.word	0xfffffffc


//--------------------- .nv.rel.action            --------------------------
	.section	.nv.rel.action,"",@"SHT_CUDA_RELOCINFO"
	.align	8
	.sectionentsize	8
        /*0000*/ 	.byte	0x73, 0x00, 0x00, 0x00, 0x00, 0x00, 0x00, 0x00, 0x00, 0x00, 0x00, 0x11, 0x25, 0x00, 0x05, 0x36


//--------------------- .nv.constant4             --------------------------
	.section	.nv.constant4,"a",@progbits
	.align	8
	.align		8
.nv.constant4:
        /*0000*/ 	.dword	_$_str


//--------------------- .nv.constant0.triton_red_fused__to_copy_add_amax_amin_clamp_mul_native_layer_norm_reciprocal_1 --------------------------
	.section	.nv.constant0.triton_red_fused__to_copy_add_amax_amin_clamp_mul_native_layer_norm_reciprocal_1,"a",@progbits
	.sectionflags	@""
	.align	4
.nv.constant0.triton_red_fused__to_copy_add_amax_amin_clamp_mul_native_layer_norm_reciprocal_1:
	.zero		472


//--------------------- .text.triton_red_fused__to_copy_add_amax_amin_clamp_mul_native_layer_norm_reciprocal_1 --------------------------
	.section	.text.triton_red_fused__to_copy_add_amax_amin_clamp_mul_native_layer_norm_reciprocal_1,"ax",@progbits
	.sectionflags	@"SHF_BARRIERS=1"
	.sectioninfo	@"SHI_REGISTERS=64"
	.align	128
        .global         triton_red_fused__to_copy_add_amax_amin_clamp_mul_native_layer_norm_reciprocal_1
        .type           triton_red_fused__to_copy_add_amax_amin_clamp_mul_native_layer_norm_reciprocal_1,@function
        .size           triton_red_fused__to_copy_add_amax_amin_clamp_mul_native_layer_norm_reciprocal_1,(.L_x_1 - triton_red_fused__to_copy_add_amax_amin_clamp_mul_native_layer_norm_reciprocal_1)
        .other          triton_red_fused__to_copy_add_amax_amin_clamp_mul_native_layer_norm_reciprocal_1,@"STO_CUDA_ENTRY STV_DEFAULT"
triton_red_fused__to_copy_add_amax_amin_clamp_mul_native_layer_norm_reciprocal_1:
.text.triton_red_fused__to_copy_add_amax_amin_clamp_mul_native_layer_norm_reciprocal_1:
[----:B------:R-:W-:Y:S02]  /*0000*/  IMAD.MOV.U32 R1, RZ, RZ, c[0x0][0x28] ;  /* 0x00000a00ff017624 */ /* 0x000fe400078e00ff */
[----:B------:R-:W0:Y:S01]  /*0010*/  S2R R3, SR_TID.X ;  /* 0x0000000000037919 */ /* 0x000e220000002100 */
[----:B------:R-:W-:Y:S01]  /*0020*/  CS2R R10, SRZ ;  /* 0x00000000000a7805 */ /* 0x000fe2000001ff00 */
[----:B------:R-:W-:Y:S02]  /*0030*/  ULDC.64 UR4, c[0x0][0x118] ;  /* 0x0000460000047ab9 */ /* 0x000fe40000000a00 */
[----:B------:R-:W1:Y:S01]  /*0040*/  S2R R56, SR_CTAID.X ;  /* 0x0000000000387919 */ /* 0x000e620000002500 */
[----:B0-----:R-:W-:Y:S01]  /*0050*/  SHF.R.U32.HI R5, RZ, 0x8, R3 ;  /* 0x00000008ff057819 */ /* 0x001fe20000011603 */
[----:B------:R-:W-:Y:S02]  /*0060*/  IMAD.SHL.U32 R4, R3, 0x10, RZ ;  /* 0x0000001003047824 */ /* 0x000fe400078e00ff */
[----:B-1----:R-:W-:Y:S01]  /*0070*/  IMAD.SHL.U32 R6, R56, 0x2, RZ ;  /* 0x0000000238067824 */ /* 0x002fe200078e00ff */
[----:B------:R-:W-:Y:S02]  /*0080*/  SGXT.U32 R5, R5, 0x1 ;  /* 0x000000010505781a */ /* 0x000fe40000000000 */
[----:B------:R-:W-:Y:S01]  /*0090*/  LOP3.LUT R8, R4, 0xff0, RZ, 0xc0, !PT ;  /* 0x00000ff004087812 */ /* 0x000fe200078ec0ff */
[----:B------:R-:W-:Y:S01]  /*00a0*/  IMAD.MOV.U32 R4, RZ, RZ, 0x2 ;  /* 0x00000002ff047424 */ /* 0x000fe200078e00ff */
[----:B------:R-:W-:-:S04]  /*00b0*/  LOP3.LUT R5, R5, R6, RZ, 0xfc, !PT ;  /* 0x0000000605057212 */ /* 0x000fc800078efcff */
[C---:B------:R-:W-:Y:S01]  /*00c0*/  ISETP.GE.AND P0, PT, R5.reuse, 0xe10, PT ;  /* 0x00000e100500780c */ /* 0x040fe20003f06270 */
[----:B------:R-:W-:-:S03]  /*00d0*/  IMAD R57, R5, 0xc00, R8 ;  /* 0x00000c0005397824 */ /* 0x000fc600078e0208 */
[----:B------:R-:W-:Y:S01]  /*00e0*/  ISETP.LT.U32.AND P0, PT, R8, 0xc00, !P0 ;  /* 0x00000c000800780c */ /* 0x000fe20004701070 */
[----:B------:R-:W-:Y:S01]  /*00f0*/  IMAD.WIDE R18, R57, R4, c[0x0][0x160] ;  /* 0x0000580039127625 */ /* 0x000fe200078e0204 */
[----:B------:R-:W-:-:S11]  /*0100*/  CS2R R8, SRZ ;  /* 0x0000000000087805 */ /* 0x000fd6000001ff00 */
[----:B------:R-:W2:Y:S01]  /*0110*/  @P0 LDG.E.EL.128 R8, [R18.64] ;  /* 0x0000000412080981 */ /* 0x000ea2000c2e1d00 */
[----:B------:R-:W-:Y:S01]  /*0120*/  IADD3 R7, R57, 0x8, RZ ;  /* 0x0000000839077810 */ /* 0x000fe20007ffe0ff */
[----:B------:R-:W-:Y:S01]  /*0130*/  CS2R R12, SRZ ;  /* 0x00000000000c7805 */ /* 0x000fe2000001ff00 */
[----:B------:R-:W-:-:S03]  /*0140*/  CS2R R14, SRZ ;  /* 0x00000000000e7805 */ /* 0x000fc6000001ff00 */
[----:B------:R-:W-:-:S05]  /*0150*/  IMAD.WIDE R16, R7, R4, c[0x0][0x160] ;  /* 0x0000580007107625 */ /* 0x000fca00078e0204 */
[----:B------:R-:W3:Y:S01]  /*0160*/  @P0 LDG.E.EL.128 R12, [R16.64] ;  /* 0x00000004100c0981 */ /* 0x000ee2000c2e1d00 */
[----:B------:R-:W-:Y:S02]  /*0170*/  FSEL R24, RZ, 3, !P0 ;  /* 0x40400000ff187808 */ /* 0x000fe40004000000 */
[----:B------:R-:W-:Y:S02]  /*0180*/  FSEL R25, RZ, 2, !P0 ;  /* 0x40000000ff197808 */ /* 0x000fe40004000000 */
[C---:B------:R-:W-:Y:S01]  /*0190*/  FSETP.GEU.AND P2, PT, R24.reuse, 1.175494350822287508e-38, PT ;  /* 0x008000001800780b */ /* 0x040fe20003f4e000 */
[----:B------:R-:W-:Y:S01]  /*01a0*/  FMUL R23, R24, 16777216 ;  /* 0x4b80000018177820 */ /* 0x000fe20000400000 */
[----:B------:R-:W-:Y:S01]  /*01b0*/  FSEL R28, RZ, 4, !P0 ;  /* 0x40800000ff1c7808 */ /* 0x000fe20004000000 */
[C---:B------:R-:W-:Y:S01]  /*01c0*/  FMUL R26, R25.reuse, 16777216 ;  /* 0x4b800000191a7820 */ /* 0x040fe20000400000 */
[----:B------:R-:W-:Y:S02]  /*01d0*/  FSETP.GEU.AND P1, PT, R25, 1.175494350822287508e-38, PT ;  /* 0x008000001900780b */ /* 0x000fe40003f2e000 */
[----:B------:R-:W-:Y:S01]  /*01e0*/  FSEL R27, R23, R24, !P2 ;  /* 0x00000018171b7208 */ /* 0x000fe20005000000 */
[----:B------:R-:W-:Y:S01]  /*01f0*/  FMUL R23, R28, 16777216 ;  /* 0x4b8000001c177820 */ /* 0x000fe20000400000 */
[----:B------:R-:W-:-:S02]  /*0200*/  FSEL R29, RZ, 5, !P0 ;  /* 0x40a00000ff1d7808 */ /* 0x000fc40004000000 */
[----:B------:R-:W-:Y:S01]  /*0210*/  FSETP.GEU.AND P3, PT, R28, 1.175494350822287508e-38, PT ;  /* 0x008000001c00780b */ /* 0x000fe20003f6e000 */
[----:B------:R-:W-:Y:S01]  /*0220*/  MUFU.RCP R31, R27 ;  /* 0x0000001b001f7308 */ /* 0x000fe20000001000 */
[----:B------:R-:W-:Y:S01]  /*0230*/  FSEL R26, R26, R25, !P1 ;  /* 0x000000191a1a7208 */ /* 0x000fe20004800000 */
[----:B------:R-:W-:Y:S01]  /*0240*/  FMUL R30, R29, 16777216 ;  /* 0x4b8000001d1e7820 */ /* 0x000fe20000400000 */
[----:B------:R-:W-:Y:S02]  /*0250*/  FSEL R33, R23, R28, !P3 ;  /* 0x0000001c17217208 */ /* 0x000fe40005800000 */
[----:B------:R-:W-:Y:S02]  /*0260*/  FSETP.GEU.AND P4, PT, R29, 1.175494350822287508e-38, PT ;  /* 0x008000001d00780b */ /* 0x000fe40003f8e000 */
[----:B------:R-:W-:Y:S01]  /*0270*/  FSEL R23, RZ, 6, !P0 ;  /* 0x40c00000ff177808 */ /* 0x000fe20004000000 */
[----:B------:R0:W1:Y:S01]  /*0280*/  MUFU.RCP R5, R26 ;  /* 0x0000001a00057308 */ /* 0x0000620000001000 */
[----:B------:R-:W-:-:S02]  /*0290*/  FSEL R37, R30, R29, !P4 ;  /* 0x0000001d1e257208 */ /* 0x000fc40006000000 */
[C---:B------:R-:W-:Y:S01]  /*02a0*/  FSETP.GEU.AND P5, PT, R23.reuse, 1.175494350822287508e-38, PT ;  /* 0x008000001700780b */ /* 0x040fe20003fae000 */
[----:B------:R-:W-:-:S04]  /*02b0*/  FMUL R30, R23, 16777216 ;  /* 0x4b800000171e7820 */ /* 0x000fc80000400000 */
[----:B------:R-:W4:Y:S01]  /*02c0*/  MUFU.RCP R37, R37 ;  /* 0x0000002500257308 */ /* 0x000f220000001000 */
[----:B0-----:R-:W-:Y:S02]  /*02d0*/  FSEL R26, RZ, 1, !P0 ;  /* 0x3f800000ff1a7808 */ /* 0x001fe40004000000 */
[----:B------:R-:W-:-:S03]  /*02e0*/  FSEL R38, R30, R23, !P5 ;  /* 0x000000171e267208 */ /* 0x000fc60006800000 */
[----:B------:R-:W-:Y:S02]  /*02f0*/  FMUL R27, R26, 16777216 ;  /* 0x4b8000001a1b7820 */ /* 0x000fe40000400000 */
[----:B------:R1:W0:Y:S03]  /*0300*/  MUFU.RCP R35, R33 ;  /* 0x0000002100237308 */ /* 0x0002260000001000 */
[CC--:B------:R-:W-:Y:S02]  /*0310*/  FSEL R30, R27.reuse, R26.reuse, !P1 ;  /* 0x0000001a1b1e7208 */ /* 0x0c0fe40004800000 */
[CC--:B------:R-:W-:Y:S02]  /*0320*/  FSEL R32, R27.reuse, R26.reuse, !P2 ;  /* 0x0000001a1b207208 */ /* 0x0c0fe40005000000 */
[----:B------:R-:W-:Y:S01]  /*0330*/  FSEL R36, R27, R26, !P3 ;  /* 0x0000001a1b247208 */ /* 0x000fe20005800000 */
[----:B------:R-:W5:Y:S01]  /*0340*/  MUFU.RCP R38, R38 ;  /* 0x0000002600267308 */ /* 0x000f620000001000 */
[----:B-1----:R-:W-:Y:S01]  /*0350*/  FMUL R33, R5, R30 ;  /* 0x0000001e05217220 */ /* 0x002fe20000400000 */
[----:B------:R-:W-:Y:S01]  /*0360*/  FSEL R30, R27, R26, !P4 ;  /* 0x0000001a1b1e7208 */ /* 0x000fe20006000000 */
[----:B------:R-:W-:Y:S01]  /*0370*/  FMUL R34, R31, R32 ;  /* 0x000000201f227220 */ /* 0x000fe20000400000 */
[----:B------:R-:W-:-:S03]  /*0380*/  FSETP.NEU.AND P1, PT, R25, RZ, PT ;  /* 0x000000ff1900720b */ /* 0x000fc60003f2d000 */
[----:B----4-:R-:W-:Y:S01]  /*0390*/  FMUL R37, R37, R30 ;  /* 0x0000001e25257220 */ /* 0x010fe20000400000 */
[----:B0-----:R-:W-:Y:S01]  /*03a0*/  FMUL R36, R35, R36 ;  /* 0x0000002423247220 */ /* 0x001fe20000400000 */
[----:B------:R-:W-:Y:S02]  /*03b0*/  FSEL R35, R27, R26, !P5 ;  /* 0x0000001a1b237208 */ /* 0x000fe40006800000 */
[C---:B--2---:R-:W-:Y:S01]  /*03c0*/  PRMT R5, R8.reuse, 0x7632, R5 ;  /* 0x0000763208057816 */ /* 0x044fe20000000005 */
[----:B------:R-:W-:Y:S02]  /*03d0*/  IMAD.U32 R8, R8, 0x10000, RZ ;  /* 0x0001000008087824 */ /* 0x000fe400078e00ff */
[C---:B------:R-:W-:Y:S01]  /*03e0*/  IMAD.U32 R30, R9.reuse, 0x10000, RZ ;  /* 0x00010000091e7824 */ /* 0x040fe200078e00ff */
[----:B------:R-:W-:Y:S01]  /*03f0*/  PRMT R9, R9, 0x7632, R9 ;  /* 0x0000763209097816 */ /* 0x000fe20000000009 */
[----:B------:R-:W-:Y:S01]  /*0400*/  IMAD.U32 R5, R5, 0x10000, RZ ;  /* 0x0001000005057824 */ /* 0x000fe200078e00ff */
[----:B------:R-:W-:Y:S01]  /*0410*/  FSEL R32, R8, RZ, P0 ;  /* 0x000000ff08207208 */ /* 0x000fe20000000000 */
[----:B-----5:R-:W-:Y:S01]  /*0420*/  FMUL R8, R38, R35 ;  /* 0x0000002326087220 */ /* 0x020fe20000400000 */
[----:B------:R-:W-:Y:S01]  /*0430*/  FSEL R30, R30, RZ, P0 ;  /* 0x000000ff1e1e7208 */ /* 0x000fe20000000000 */
[----:B------:R-:W-:Y:S01]  /*0440*/  IMAD.U32 R9, R9, 0x10000, RZ ;  /* 0x0001000009097824 */ /* 0x000fe200078e00ff */
[----:B------:R-:W-:-:S02]  /*0450*/  FSEL R31, R5, RZ, P0 ;  /* 0x000000ff051f7208 */ /* 0x000fc40000000000 */
[----:B------:R-:W-:Y:S02]  /*0460*/  FSEL R5, R33, RZ, P1 ;  /* 0x000000ff21057208 */ /* 0x000fe40000800000 */
[----:B------:R-:W-:Y:S01]  /*0470*/  FSETP.NEU.AND P1, PT, R24, RZ, PT ;  /* 0x000000ff1800720b */ /* 0x000fe20003f2d000 */
[----:B------:R-:W-:Y:S01]  /*0480*/  FADD R31, -R32, R31 ;  /* 0x0000001f201f7221 */ /* 0x000fe20000000100 */
[----:B------:R-:W-:Y:S02]  /*0490*/  FSEL R9, R9, RZ, P0 ;  /* 0x000000ff09097208 */ /* 0x000fe40000000000 */
[----:B------:R-:W-:Y:S01]  /*04a0*/  FSEL R35, R34, RZ, P1 ;  /* 0x000000ff22237208 */ /* 0x000fe20000800000 */
[C---:B------:R-:W-:Y:S01]  /*04b0*/  FFMA R33, R31.reuse, R5, R32 ;  /* 0x000000051f217223 */ /* 0x040fe20000000020 */
[----:B------:R-:W-:Y:S01]  /*04c0*/  FMUL R31, R31, R31 ;  /* 0x0000001f1f1f7220 */ /* 0x000fe20000400000 */
[----:B------:R-:W-:Y:S02]  /*04d0*/  FSETP.NEU.AND P1, PT, R28, RZ, PT ;  /* 0x000000ff1c00720b */ /* 0x000fe40003f2d000 */
[----:B------:R-:W-:Y:S01]  /*04e0*/  FADD R32, R30, -R33 ;  /* 0x800000211e207221 */ /* 0x000fe20000000000 */
[----:B------:R-:W-:Y:S01]  /*04f0*/  FMUL R30, R26, R31 ;  /* 0x0000001f1a1e7220 */ /* 0x000fe20000400000 */
[----:B------:R-:W-:-:S02]  /*0500*/  FSEL R31, R36, RZ, P1 ;  /* 0x000000ff241f7208 */ /* 0x000fc40000800000 */
[----:B------:R-:W-:Y:S01]  /*0510*/  FFMA R34, R32, R35, R33 ;  /* 0x0000002320227223 */ /* 0x000fe20000000021 */
[----:B------:R-:W-:Y:S01]  /*0520*/  FFMA R30, R5, R30, RZ ;  /* 0x0000001e051e7223 */ /* 0x000fe200000000ff */
[C---:B------:R-:W-:Y:S01]  /*0530*/  IMAD.U32 R5, R10.reuse, 0x10000, RZ ;  /* 0x000100000a057824 */ /* 0x040fe200078e00ff */
[----:B------:R-:W-:Y:S01]  /*0540*/  PRMT R10, R10, 0x7632, R10 ;  /* 0x000076320a0a7816 */ /* 0x000fe2000000000a */
[--C-:B------:R-:W-:Y:S01]  /*0550*/  FADD R9, R9, -R34.reuse ;  /* 0x8000002209097221 */ /* 0x100fe20000000000 */
[----:B------:R-:W-:Y:S01]  /*0560*/  FSETP.NEU.AND P1, PT, R29, RZ, PT ;  /* 0x000000ff1d00720b */ /* 0x000fe20003f2d000 */
[----:B------:R-:W-:Y:S01]  /*0570*/  FMUL R32, R32, R32 ;  /* 0x0000002020207220 */ /* 0x000fe20000400000 */
[----:B------:R-:W-:Y:S01]  /*0580*/  FSEL R5, R5, RZ, P0 ;  /* 0x000000ff05057208 */ /* 0x000fe20000000000 */
[----:B------:R-:W-:Y:S01]  /*0590*/  FFMA R34, R9, R31, R34 ;  /* 0x0000001f09227223 */ /* 0x000fe20000000022 */
[----:B------:R-:W-:Y:S01]  /*05a0*/  IMAD.U32 R10, R10, 0x10000, RZ ;  /* 0x000100000a0a7824 */ /* 0x000fe200078e00ff */
[----:B------:R-:W-:Y:S01]  /*05b0*/  FSEL R36, R37, RZ, P1 ;  /* 0x000000ff25247208 */ /* 0x000fe20000800000 */
[----:B------:R-:W-:Y:S01]  /*05c0*/  FMUL R32, R25, R32 ;  /* 0x0000002019207220 */ /* 0x000fe20000400000 */
[----:B------:R-:W-:Y:S01]  /*05d0*/  FADD R5, R5, -R34 ;  /* 0x8000002205057221 */ /* 0x000fe20000000000 */
[----:B------:R-:W-:Y:S01]  /*05e0*/  FMUL R9, R9, R9 ;  /* 0x0000000909097220 */ /* 0x000fe20000400000 */
[----:B------:R-:W-:Y:S01]  /*05f0*/  FSEL R10, R10, RZ, P0 ;  /* 0x000000ff0a0a7208 */ /* 0x000fe20000000000 */
[----:B------:R-:W-:Y:S01]  /*0600*/  FFMA R30, R35, R32, R30 ;  /* 0x00000020231e7223 */ /* 0x000fe2000000001e */
[C---:B------:R-:W-:Y:S01]  /*0610*/  FFMA R33, R5.reuse, R36, R34 ;  /* 0x0000002405217223 */ /* 0x040fe20000000022 */
[----:B------:R-:W-:Y:S01]  /*0620*/  FMUL R9, R24, R9 ;  /* 0x0000000918097220 */ /* 0x000fe20000400000 */
[----:B------:R-:W-:Y:S01]  /*0630*/  FMUL R5, R5, R5 ;  /* 0x0000000505057220 */ /* 0x000fe20000400000 */
[----:B------:R-:W-:Y:S01]  /*0640*/  FSETP.NEU.AND P1, PT, R23, RZ, PT ;  /* 0x000000ff1700720b */ /* 0x000fe20003f2d000 */
[----:B------:R-:W-:Y:S01]  /*0650*/  FADD R10, R10, -R33 ;  /* 0x800000210a0a7221 */ /* 0x000fe20000000000 */
[----:B------:R-:W-:Y:S01]  /*0660*/  FFMA R9, R31, R9, R30 ;  /* 0x000000091f097223 */ /* 0x000fe2000000001e */
[----:B------:R-:W-:Y:S01]  /*0670*/  FMUL R5, R28, R5 ;  /* 0x000000051c057220 */ /* 0x000fe20000400000 */
[----:B------:R-:W-:Y:S01]  /*0680*/  FSEL R8, R8, RZ, P1 ;  /* 0x000000ff08087208 */ /* 0x000fe20000800000 */
[----:B------:R-:W-:Y:S01]  /*0690*/  FMUL R24, R10, R10 ;  /* 0x0000000a0a187220 */ /* 0x000fe20000400000 */
[----:B------:R-:W-:Y:S01]  /*06a0*/  FSEL R31, RZ, 7, !P0 ;  /* 0x40e00000ff1f7808 */ /* 0x000fe20004000000 */
[----:B------:R-:W-:Y:S01]  /*06b0*/  FFMA R5, R36, R5, R9 ;  /* 0x0000000524057223 */ /* 0x000fe20000000009 */
[----:B------:R-:W-:Y:S01]  /*06c0*/  FSEL R30, RZ, 8, !P0 ;  /* 0x41000000ff1e7808 */ /* 0x000fe20004000000 */
[----:B------:R-:W-:Y:S01]  /*06d0*/  FMUL R24, R29, R24 ;  /* 0x000000181d187220 */ /* 0x000fe20000400000 */
[----:B------:R-:W-:Y:S01]  /*06e0*/  FFMA R33, R10, R8, R33 ;  /* 0x000000080a217223 */ /* 0x000fe20000000021 */
[----:B------:R-:W-:-:S02]  /*06f0*/  FSEL R29, RZ, 9, !P0 ;  /* 0x41100000ff1d7808 */ /* 0x000fc40004000000 */
[----:B------:R-:W-:Y:S01]  /*0700*/  FFMA R34, R8, R24, R5 ;  /* 0x0000001808227223 */ /* 0x000fe20000000005 */
[----:B------:R-:W-:Y:S01]  /*0710*/  FSEL R28, RZ, 10, !P0 ;  /* 0x41200000ff1c7808 */ /* 0x000fe20004000000 */
[C---:B------:R-:W-:Y:S01]  /*0720*/  FMUL R8, R31.reuse, 16777216 ;  /* 0x4b8000001f087820 */ /* 0x040fe20000400000 */
[----:B------:R-:W-:Y:S01]  /*0730*/  FSETP.GEU.AND P4, PT, R31, 1.175494350822287508e-38, PT ;  /* 0x008000001f00780b */ /* 0x000fe20003f8e000 */
[----:B------:R-:W-:Y:S01]  /*0740*/  FMUL R35, R30, 16777216 ;  /* 0x4b8000001e237820 */ /* 0x000fe20000400000 */
[----:B------:R-:W-:Y:S01]  /*0750*/  FSEL R10, RZ, 11, !P0 ;  /* 0x41300000ff0a7808 */ /* 0x000fe20004000000 */
[C---:B------:R-:W-:Y:S01]  /*0760*/  FMUL R38, R29.reuse, 16777216 ;  /* 0x4b8000001d267820 */ /* 0x040fe20000400000 */
[----:B------:R-:W-:Y:S01]  /*0770*/  FSEL R32, R8, R31, !P4 ;  /* 0x0000001f08207208 */ /* 0x000fe20006000000 */
[----:B------:R-:W-:Y:S01]  /*0780*/  FMUL R37, R28, 16777216 ;  /* 0x4b8000001c257820 */ /* 0x000fe20000400000 */
[----:B------:R-:W-:Y:S01]  /*0790*/  FSETP.GEU.AND P5, PT, R30, 1.175494350822287508e-38, PT ;  /* 0x008000001e00780b */ /* 0x000fe20003fae000 */
[----:B------:R-:W-:Y:S01]  /*07a0*/  FMUL R39, R10, 16777216 ;  /* 0x4b8000000a277820 */ /* 0x000fe20000400000 */
[----:B------:R-:W-:Y:S01]  /*07b0*/  FSETP.GEU.AND P6, PT, R29, 1.175494350822287508e-38, PT ;  /* 0x008000001d00780b */ /* 0x000fe20003fce000 */
[----:B------:R-:W0:Y:S01]  /*07c0*/  MUFU.RCP R41, R32 ;  /* 0x0000002000297308 */ /* 0x000e220000001000 */
[----:B------:R-:W-:-:S02]  /*07d0*/  FSEL R25, RZ, 12, !P0 ;  /* 0x41400000ff197808 */ /* 0x000fc40004000000 */
[----:B------:R-:W-:Y:S02]  /*07e0*/  FSEL R24, RZ, 13, !P0 ;  /* 0x41500000ff187808 */ /* 0x000fe40004000000 */
[----:B------:R-:W-:Y:S02]  /*07f0*/  FSEL R8, RZ, 14, !P0 ;  /* 0x41600000ff087808 */ /* 0x000fe40004000000 */
[----:B------:R-:W-:Y:S02]  /*0800*/  FSEL R9, RZ, 15, !P0 ;  /* 0x41700000ff097808 */ /* 0x000fe40004000000 */
[----:B------:R-:W-:Y:S02]  /*0810*/  FSETP.GEU.AND P1, PT, R28, 1.175494350822287508e-38, PT ;  /* 0x008000001c00780b */ /* 0x000fe40003f2e000 */
[----:B------:R-:W-:Y:S02]  /*0820*/  FSEL R5, RZ, 16, !P0 ;  /* 0x41800000ff057808 */ /* 0x000fe40004000000 */
[----:B------:R-:W-:-:S02]  /*0830*/  FSEL R35, R35, R30, !P5 ;  /* 0x0000001e23237208 */ /* 0x000fc40006800000 */
[----:B------:R-:W-:Y:S02]  /*0840*/  FSETP.GEU.AND P2, PT, R10, 1.175494350822287508e-38, PT ;  /* 0x008000000a00780b */ /* 0x000fe40003f4e000 */
[CC--:B------:R-:W-:Y:S02]  /*0850*/  FSEL R36, R27.reuse, R26.reuse, !P4 ;  /* 0x0000001a1b247208 */ /* 0x0c0fe40006000000 */
[----:B------:R-:W-:Y:S01]  /*0860*/  FSEL R38, R38, R29, !P6 ;  /* 0x0000001d26267208 */ /* 0x000fe20007000000 */
[----:B------:R-:W1:Y:S01]  /*0870*/  MUFU.RCP R35, R35 ;  /* 0x0000002300237308 */ /* 0x000e620000001000 */
[----:B------:R-:W-:Y:S01]  /*0880*/  FSEL R40, R27, R26, !P5 ;  /* 0x0000001a1b287208 */ /* 0x000fe20006800000 */
[----:B0-----:R-:W-:Y:S01]  /*0890*/  FMUL R41, R41, R36 ;  /* 0x0000002429297220 */ /* 0x001fe20000400000 */
[----:B------:R-:W-:Y:S02]  /*08a0*/  FSEL R44, R27, R26, !P6 ;  /* 0x0000001a1b2c7208 */ /* 0x000fe40007000000 */
[----:B------:R-:W-:-:S02]  /*08b0*/  FSETP.GEU.AND P3, PT, R25, 1.175494350822287508e-38, PT ;  /* 0x008000001900780b */ /* 0x000fc40003f6e000 */
[----:B------:R-:W-:Y:S01]  /*08c0*/  FSETP.GEU.AND P4, PT, R24, 1.175494350822287508e-38, PT ;  /* 0x008000001800780b */ /* 0x000fe20003f8e000 */
[----:B------:R-:W0:Y:S01]  /*08d0*/  MUFU.RCP R43, R38 ;  /* 0x00000026002b7308 */ /* 0x000e220000001000 */
[----:B------:R-:W-:Y:S02]  /*08e0*/  FSETP.GEU.AND P5, PT, R8, 1.175494350822287508e-38, PT ;  /* 0x008000000800780b */ /* 0x000fe40003fae000 */
[----:B------:R-:W-:Y:S02]  /*08f0*/  FSETP.GEU.AND P6, PT, R9, 1.175494350822287508e-38, PT ;  /* 0x008000000900780b */ /* 0x000fe40003fce000 */
[----:B------:R-:W-:Y:S02]  /*0900*/  FSEL R45, R37, R28, !P1 ;  /* 0x0000001c252d7208 */ /* 0x000fe40004800000 */
[----:B------:R-:W-:Y:S01]  /*0910*/  FSEL R46, R27, R26, !P1 ;  /* 0x0000001a1b2e7208 */ /* 0x000fe20004800000 */
[----:B-1----:R-:W-:Y:S01]  /*0920*/  FMUL R40, R35, R40 ;  /* 0x0000002823287220 */ /* 0x002fe20000400000 */
[----:B------:R-:W-:-:S02]  /*0930*/  FSETP.GEU.AND P1, PT, R5, 1.175494350822287508e-38, PT ;  /* 0x008000000500780b */ /* 0x000fc40003f2e000 */
[----:B------:R-:W-:Y:S01]  /*0940*/  FSEL R47, R39, R10, !P2 ;  /* 0x0000000a272f7208 */ /* 0x000fe20005000000 */
[----:B------:R-:W1:Y:S01]  /*0950*/  MUFU.RCP R45, R45 ;  /* 0x0000002d002d7308 */ /* 0x000e620000001000 */
[CC--:B------:R-:W-:Y:S02]  /*0960*/  FSEL R32, R27.reuse, R26.reuse, !P2 ;  /* 0x0000001a1b207208 */ /* 0x0c0fe40005000000 */
[----:B------:R-:W-:Y:S01]  /*0970*/  FSEL R42, R27, R26, !P3 ;  /* 0x0000001a1b2a7208 */ /* 0x000fe20005800000 */
[----:B0-----:R-:W-:Y:S01]  /*0980*/  FMUL R36, R43, R44 ;  /* 0x0000002c2b247220 */ /* 0x001fe20000400000 */
[CC--:B------:R-:W-:Y:S01]  /*0990*/  FSEL R39, R27.reuse, R26.reuse, !P4 ;  /* 0x0000001a1b277208 */ /* 0x0c0fe20006000000 */
[----:B------:R-:W-:Y:S01]  /*09a0*/  FMUL R43, R24, 16777216 ;  /* 0x4b800000182b7820 */ /* 0x000fe20000400000 */
[CC--:B------:R-:W-:Y:S01]  /*09b0*/  FSEL R38, R27.reuse, R26.reuse, !P5 ;  /* 0x0000001a1b267208 */ /* 0x0c0fe20006800000 */
[----:B------:R-:W0:Y:S01]  /*09c0*/  MUFU.RCP R47, R47 ;  /* 0x0000002f002f7308 */ /* 0x000e220000001000 */
[-C--:B------:R-:W-:Y:S01]  /*09d0*/  FSEL R37, R27, R26.reuse, !P6 ;  /* 0x0000001a1b257208 */ /* 0x080fe20007000000 */
[----:B------:R-:W-:Y:S01]  /*09e0*/  FMUL R44, R9, 16777216 ;  /* 0x4b800000092c7820 */ /* 0x000fe20000400000 */
[----:B------:R-:W-:Y:S01]  /*09f0*/  FSEL R27, R27, R26, !P1 ;  /* 0x0000001a1b1b7208 */ /* 0x000fe20004800000 */
[----:B------:R-:W-:Y:S01]  /*0a00*/  FMUL R26, R25, 16777216 ;  /* 0x4b800000191a7820 */ /* 0x000fe20000400000 */
[----:B------:R-:W-:-:S02]  /*0a10*/  FSEL R43, R43, R24, !P4 ;  /* 0x000000182b2b7208 */ /* 0x000fc40006000000 */
[----:B------:R-:W-:Y:S01]  /*0a20*/  FSETP.NEU.AND P2, PT, R31, RZ, PT ;  /* 0x000000ff1f00720b */ /* 0x000fe20003f4d000 */
[----:B-1----:R-:W-:Y:S01]  /*0a30*/  FMUL R35, R45, R46 ;  /* 0x0000002e2d237220 */ /* 0x002fe20000400000 */
[----:B------:R-:W-:Y:S01]  /*0a40*/  FSEL R48, R26, R25, !P3 ;  /* 0x000000191a307208 */ /* 0x000fe20005800000 */
[----:B------:R-:W-:Y:S01]  /*0a50*/  FMUL R45, R8, 16777216 ;  /* 0x4b800000082d7820 */ /* 0x000fe20000400000 */
[----:B------:R1:W-:Y:S01]  /*0a60*/  MUFU.RCP R46, R43 ;  /* 0x0000002b002e7308 */ /* 0x0003e20000001000 */
[----:B------:R-:W-:Y:S02]  /*0a70*/  FSEL R41, R41, RZ, P2 ;  /* 0x000000ff29297208 */ /* 0x000fe40001000000 */
[----:B------:R-:W-:Y:S02]  /*0a80*/  FSETP.NEU.AND P2, PT, R30, RZ, PT ;  /* 0x000000ff1e00720b */ /* 0x000fe40003f4d000 */
[----:B------:R-:W-:Y:S01]  /*0a90*/  FSEL R45, R45, R8, !P5 ;  /* 0x000000082d2d7208 */ /* 0x000fe20006800000 */
[----:B0-----:R-:W-:Y:S01]  /*0aa0*/  FMUL R32, R47, R32 ;  /* 0x000000202f207220 */ /* 0x001fe20000400000 */
[----:B------:R-:W-:Y:S01]  /*0ab0*/  FSEL R47, R44, R9, !P6 ;  /* 0x000000092c2f7208 */ /* 0x000fe20007000000 */
[----:B------:R-:W0:Y:S01]  /*0ac0*/  MUFU.RCP R49, R48 ;  /* 0x0000003000317308 */ /* 0x000e220000001000 */
[----:B-1----:R-:W-:Y:S01]  /*0ad0*/  FSEL R43, R40, RZ, P2 ;  /* 0x000000ff282b7208 */ /* 0x002fe20001000000 */
[----:B------:R-:W-:Y:S01]  /*0ae0*/  FMUL R40, R5, 16777216 ;  /* 0x4b80000005287820 */ /* 0x000fe20000400000 */
[----:B------:R-:W-:-:S04]  /*0af0*/  FSETP.NEU.AND P2, PT, R29, RZ, PT ;  /* 0x000000ff1d00720b */ /* 0x000fc80003f4d000 */
[----:B------:R-:W-:Y:S01]  /*0b00*/  FSEL R36, R36, RZ, P2 ;  /* 0x000000ff24247208 */ /* 0x000fe20001000000 */
[----:B------:R-:W1:Y:S01]  /*0b10*/  MUFU.RCP R45, R45 ;  /* 0x0000002d002d7308 */ /* 0x000e620000001000 */
[----:B------:R-:W-:Y:S02]  /*0b20*/  FSEL R40, R40, R5, !P1 ;  /* 0x0000000528287208 */ /* 0x000fe40004800000 */
[----:B------:R-:W-:Y:S02]  /*0b30*/  FSETP.NEU.AND P1, PT, R28, RZ, PT ;  /* 0x000000ff1c00720b */ /* 0x000fe40003f2d000 */
[----:B------:R-:W-:Y:S01]  /*0b40*/  FSETP.NEU.AND P2, PT, R24, RZ, PT ;  /* 0x000000ff1800720b */ /* 0x000fe20003f4d000 */
[----:B0-----:R-:W-:Y:S01]  /*0b50*/  FMUL R26, R49, R42 ;  /* 0x0000002a311a7220 */ /* 0x001fe20000400000 */
[C---:B------:R-:W-:Y:S01]  /*0b60*/  IMAD.U32 R42, R11.reuse, 0x10000, RZ ;  /* 0x000100000b2a7824 */ /* 0x040fe200078e00ff */
[----:B------:R-:W-:Y:S01]  /*0b70*/  PRMT R11, R11, 0x7632, R11 ;  /* 0x000076320b0b7816 */ /* 0x000fe2000000000b */
[----:B------:R-:W0:Y:S03]  /*0b80*/  MUFU.RCP R48, R47 ;  /* 0x0000002f00307308 */ /* 0x000e260000001000 */
[----:B------:R-:W-:Y:S01]  /*0b90*/  FSEL R44, R42, RZ, P0 ;  /* 0x000000ff2a2c7208 */ /* 0x000fe20000000000 */
[----:B------:R-:W-:Y:S01]  /*0ba0*/  IMAD.U32 R42, R11, 0x10000, RZ ;  /* 0x000100000b2a7824 */ /* 0x000fe200078e00ff */
[----:B------:R-:W-:-:S03]  /*0bb0*/  FMUL R11, R46, R39 ;  /* 0x000000272e0b7220 */ /* 0x000fc60000400000 */
[--C-:B------:R-:W-:Y:S01]  /*0bc0*/  FADD R44, R44, -R33.reuse ;  /* 0x800000212c2c7221 */ /* 0x100fe20000000000 */
[----:B------:R-:W-:Y:S01]  /*0bd0*/  FSEL R42, R42, RZ, P0 ;  /* 0x000000ff2a2a7208 */ /* 0x000fe20000000000 */
[----:B------:R-:W2:Y:S01]  /*0be0*/  MUFU.RCP R40, R40 ;  /* 0x0000002800287308 */ /* 0x000ea20000001000 */
[----:B------:R-:W-:Y:S01]  /*0bf0*/  FSEL R11, R11, RZ, P2 ;  /* 0x000000ff0b0b7208 */ /* 0x000fe20001000000 */
[C---:B------:R-:W-:Y:S01]  /*0c00*/  FFMA R39, R44.reuse, R41, R33 ;  /* 0x000000292c277223 */ /* 0x040fe20000000021 */
[----:B-1----:R-:W-:Y:S01]  /*0c10*/  FMUL R33, R45, R38 ;  /* 0x000000262d217220 */ /* 0x002fe20000400000 */
[----:B------:R-:W-:Y:S01]  /*0c20*/  FMUL R44, R44, R44 ;  /* 0x0000002c2c2c7220 */ /* 0x000fe20000400000 */
[----:B------:R-:W-:Y:S01]  /*0c30*/  FSETP.NEU.AND P2, PT, R5, RZ, PT ;  /* 0x000000ff0500720b */ /* 0x000fe20003f4d000 */
[--C-:B------:R-:W-:Y:S02]  /*0c40*/  FADD R42, R42, -R39.reuse ;  /* 0x800000272a2a7221 */ /* 0x100fe40000000000 */
[----:B------:R-:W-:Y:S01]  /*0c50*/  FMUL R44, R23, R44 ;  /* 0x0000002c172c7220 */ /* 0x000fe20000400000 */
[----:B0-----:R-:W-:Y:S01]  /*0c60*/  FMUL R23, R48, R37 ;  /* 0x0000002530177220 */ /* 0x001fe20000400000 */
[C---:B------:R-:W-:Y:S01]  /*0c70*/  FMUL R38, R42.reuse, R42 ;  /* 0x0000002a2a267220 */ /* 0x040fe20000400000 */
[----:B------:R-:W-:Y:S01]  /*0c80*/  FFMA R42, R42, R43, R39 ;  /* 0x0000002b2a2a7223 */ /* 0x000fe20000000027 */
[----:B------:R-:W-:-:S02]  /*0c90*/  FFMA R34, R41, R44, R34 ;  /* 0x0000002c29227223 */ /* 0x000fc40000000022 */
[----:B------:R-:W-:Y:S01]  /*0ca0*/  FMUL R38, R31, R38 ;  /* 0x000000261f267220 */ /* 0x000fe20000400000 */
[C---:B---3--:R-:W-:Y:S01]  /*0cb0*/  IMAD.U32 R31, R12.reuse, 0x10000, RZ ;  /* 0x000100000c1f7824 */ /* 0x048fe200078e00ff */
[----:B------:R-:W-:Y:S01]  /*0cc0*/  PRMT R12, R12, 0x7632, R12 ;  /* 0x000076320c0c7816 */ /* 0x000fe2000000000c */
[----:B--2---:R-:W-:Y:S01]  /*0cd0*/  FMUL R27, R40, R27 ;  /* 0x0000001b281b7220 */ /* 0x004fe20000400000 */
[----:B------:R-:W-:Y:S01]  /*0ce0*/  FFMA R34, R43, R38, R34 ;  /* 0x000000262b227223 */ /* 0x000fe20000000022 */
[----:B------:R-:W-:Y:S02]  /*0cf0*/  FSEL R38, R35, RZ, P1 ;  /* 0x000000ff23267208 */ /* 0x000fe40000800000 */
[----:B------:R-:W-:Y:S01]  /*0d00*/  FSEL R31, R31, RZ, P0 ;  /* 0x000000ff1f1f7208 */ /* 0x000fe20000000000 */
[----:B------:R-:W-:Y:S01]  /*0d10*/  IMAD.U32 R12, R12, 0x10000, RZ ;  /* 0x000100000c0c7824 */ /* 0x000fe200078e00ff */
[----:B------:R-:W-:Y:S02]  /*0d20*/  FSETP.NEU.AND P1, PT, R10, RZ, PT ;  /* 0x000000ff0a00720b */ /* 0x000fe40003f2d000 */
[----:B------:R-:W-:Y:S01]  /*0d30*/  FSEL R27, R27, RZ, P2 ;  /* 0x000000ff1b1b7208 */ /* 0x000fe20001000000 */
[--C-:B------:R-:W-:Y:S01]  /*0d40*/  FADD R37, R31, -R42.reuse ;  /* 0x8000002a1f257221 */ /* 0x100fe20000000000 */
[----:B------:R-:W-:Y:S01]  /*0d50*/  FSEL R31, R12, RZ, P0 ;  /* 0x000000ff0c1f7208 */ /* 0x000fe20000000000 */
[C---:B------:R-:W-:Y:S01]  /*0d60*/  IMAD.U32 R12, R13.reuse, 0x10000, RZ ;  /* 0x000100000d0c7824 */ /* 0x040fe200078e00ff */
[----:B------:R-:W-:Y:S01]  /*0d70*/  PRMT R13, R13, 0x7632, R13 ;  /* 0x000076320d0d7816 */ /* 0x000fe2000000000d */
[C---:B------:R-:W-:Y:S01]  /*0d80*/  FFMA R42, R37.reuse, R36, R42 ;  /* 0x00000024252a7223 */ /* 0x040fe2000000002a */
[----:B------:R-:W-:Y:S01]  /*0d90*/  FMUL R37, R37, R37 ;  /* 0x0000002525257220 */ /* 0x000fe20000400000 */
[----:B------:R-:W-:-:S02]  /*0da0*/  LOP3.LUT R40, R3, 0x100, RZ, 0xc0, !PT ;  /* 0x0000010003287812 */ /* 0x000fc400078ec0ff */
[----:B------:R-:W-:Y:S01]  /*0db0*/  FADD R35, R31, -R42 ;  /* 0x8000002a1f237221 */ /* 0x000fe20000000000 */
[----:B------:R-:W-:Y:S01]  /*0dc0*/  FSEL R12, R12, RZ, P0 ;  /* 0x000000ff0c0c7208 */ /* 0x000fe20000000000 */
[----:B------:R-:W-:Y:S01]  /*0dd0*/  FMUL R37, R30, R37 ;  /* 0x000000251e257220 */ /* 0x000fe20000400000 */
[----:B------:R-:W-:Y:S01]  /*0de0*/  FADD R31, RZ, R34 ;  /* 0x00000022ff1f7221 */ /* 0x000fe20000000000 */
[C---:B------:R-:W-:Y:S01]  /*0df0*/  FFMA R39, R35.reuse, R38, R42 ;  /* 0x0000002623277223 */ /* 0x040fe2000000002a */
[----:B------:R-:W-:Y:S01]  /*0e00*/  FMUL R30, R35, R35 ;  /* 0x00000023231e7220 */ /* 0x000fe20000400000 */
[----:B------:R-:W-:Y:S01]  /*0e10*/  IMAD.U32 R13, R13, 0x10000, RZ ;  /* 0x000100000d0d7824 */ /* 0x000fe200078e00ff */
[----:B------:R-:W-:Y:S01]  /*0e20*/  FFMA R31, R36, R37, R31 ;  /* 0x00000025241f7223 */ /* 0x000fe2000000001f */
[----:B------:R-:W-:Y:S01]  /*0e30*/  FADD R12, R12, -R39 ;  /* 0x800000270c0c7221 */ /* 0x000fe20000000000 */
[----:B------:R-:W-:Y:S01]  /*0e40*/  FMUL R30, R29, R30 ;  /* 0x0000001e1d1e7220 */ /* 0x000fe20000400000 */
[----:B------:R-:W-:Y:S01]  /*0e50*/  FSEL R29, R32, RZ, P1 ;  /* 0x000000ff201d7208 */ /* 0x000fe20000800000 */
[----:B------:R-:W-:Y:S01]  /*0e60*/  CS2R R36, SRZ ;  /* 0x0000000000247805 */ /* 0x000fe2000001ff00 */
[----:B------:R-:W-:Y:S01]  /*0e70*/  FMUL R35, R12, R12 ;  /* 0x0000000c0c237220 */ /* 0x000fe20000400000 */
[----:B------:R-:W-:Y:S01]  /*0e80*/  FFMA R30, R38, R30, R31 ;  /* 0x0000001e261e7223 */ /* 0x000fe2000000001f */
[----:B------:R-:W-:Y:S01]  /*0e90*/  FSETP.NEU.AND P1, PT, R25, RZ, PT ;  /* 0x000000ff1900720b */ /* 0x000fe20003f2d000 */
[----:B------:R-:W-:Y:S01]  /*0ea0*/  FFMA R39, R12, R29, R39 ;  /* 0x0000001d0c277223 */ /* 0x000fe20000000027 */
[----:B------:R-:W-:Y:S01]  /*0eb0*/  FMUL R35, R28, R35 ;  /* 0x000000231c237220 */ /* 0x000fe20000400000 */
[----:B------:R-:W-:Y:S01]  /*0ec0*/  FSEL R12, R13, RZ, P0 ;  /* 0x000000ff0d0c7208 */ /* 0x000fe20000000000 */
[C---:B------:R-:W-:Y:S01]  /*0ed0*/  IMAD.U32 R13, R14.reuse, 0x10000, RZ ;  /* 0x000100000e0d7824 */ /* 0x040fe200078e00ff */
[----:B------:R-:W-:Y:S01]  /*0ee0*/  PRMT R14, R14, 0x7632, R14 ;  /* 0x000076320e0e7816 */ /* 0x000fe2000000000e */
[----:B------:R-:W-:Y:S01]  /*0ef0*/  FFMA R30, R29, R35, R30 ;  /* 0x000000231d1e7223 */ /* 0x000fe2000000001e */
[----:B------:R-:W-:Y:S01]  /*0f00*/  FSEL R29, R26, RZ, P1 ;  /* 0x000000ff1a1d7208 */ /* 0x000fe20000800000 */
[--C-:B------:R-:W-:Y:S01]  /*0f10*/  FADD R26, R12, -R39.reuse ;  /* 0x800000270c1a7221 */ /* 0x100fe20000000000 */
[----:B------:R-:W-:Y:S01]  /*0f20*/  FSEL R13, R13, RZ, P0 ;  /* 0x000000ff0d0d7208 */ /* 0x000fe20000000000 */
[----:B------:R-:W0:Y:S01]  /*0f30*/  SHFL.BFLY PT, R12, R5, 0x10, 0x1f ;  /* 0x0e001f00050c7f89 */ /* 0x000e2200000e0000 */
[----:B------:R-:W-:Y:S01]  /*0f40*/  IMAD.U32 R14, R14, 0x10000, RZ ;  /* 0x000100000e0e7824 */ /* 0x000fe200078e00ff */
[C---:B------:R-:W-:Y:S01]  /*0f50*/  FFMA R28, R26.reuse, R29, R39 ;  /* 0x0000001d1a1c7223 */ /* 0x040fe20000000027 */
[----:B------:R-:W-:Y:S01]  /*0f60*/  FMUL R31, R26, R26 ;  /* 0x0000001a1a1f7220 */ /* 0x000fe20000400000 */
[----:B------:R-:W-:-:S02]  /*0f70*/  FSETP.NEU.AND P1, PT, R8, RZ, PT ;  /* 0x000000ff0800720b */ /* 0x000fc40003f2d000 */
[--C-:B------:R-:W-:Y:S01]  /*0f80*/  FADD R13, R13, -R28.reuse ;  /* 0x8000001c0d0d7221 */ /* 0x100fe20000000000 */
[----:B------:R-:W-:Y:S01]  /*0f90*/  FSEL R14, R14, RZ, P0 ;  /* 0x000000ff0e0e7208 */ /* 0x000fe20000000000 */
[----:B------:R-:W-:Y:S01]  /*0fa0*/  FMUL R31, R10, R31 ;  /* 0x0000001f0a1f7220 */ /* 0x000fe20000400000 */
[----:B------:R-:W-:Y:S01]  /*0fb0*/  IMAD.U32 R10, R15, 0x10000, RZ ;  /* 0x000100000f0a7824 */ /* 0x000fe200078e00ff */
[----:B------:R-:W-:Y:S01]  /*0fc0*/  FFMA R35, R13, R11, R28 ;  /* 0x0000000b0d237223 */ /* 0x000fe2000000001c */
[----:B------:R-:W-:Y:S01]  /*0fd0*/  FSEL R33, R33, RZ, P1 ;  /* 0x000000ff21217208 */ /* 0x000fe20000800000 */
[----:B------:R-:W-:Y:S01]  /*0fe0*/  FMUL R26, R13, R13 ;  /* 0x0000000d0d1a7220 */ /* 0x000fe20000400000 */
[----:B------:R-:W-:Y:S01]  /*0ff0*/  PRMT R15, R15, 0x7632, R15 ;  /* 0x000076320f0f7816 */ /* 0x000fe2000000000f */
[--C-:B------:R-:W-:Y:S01]  /*1000*/  FADD R14, R14, -R35.reuse ;  /* 0x800000230e0e7221 */ /* 0x100fe20000000000 */
[----:B------:R-:W-:Y:S01]  /*1010*/  FSEL R10, R10, RZ, P0 ;  /* 0x000000ff0a0a7208 */ /* 0x000fe20000000000 */
[----:B------:R-:W-:Y:S01]  /*1020*/  FFMA R30, R29, R31, R30 ;  /* 0x0000001f1d1e7223 */ /* 0x000fe2000000001e */
[----:B------:R-:W-:Y:S01]  /*1030*/  FSETP.NEU.AND P1, PT, R9, RZ, PT ;  /* 0x000000ff0900720b */ /* 0x000fe20003f2d000 */
[C---:B------:R-:W-:Y:S01]  /*1040*/  FFMA R35, R14.reuse, R33, R35 ;  /* 0x000000210e237223 */ /* 0x040fe20000000023 */
[----:B------:R-:W-:Y:S01]  /*1050*/  FMUL R13, R14, R14 ;  /* 0x0000000e0e0d7220 */ /* 0x000fe20000400000 */
[----:B------:R-:W-:Y:S01]  /*1060*/  FMUL R26, R25, R26 ;  /* 0x0000001a191a7220 */ /* 0x000fe20000400000 */
[----:B------:R-:W-:Y:S01]  /*1070*/  IMAD.U32 R15, R15, 0x10000, RZ ;  /* 0x000100000f0f7824 */ /* 0x000fe200078e00ff */
[--C-:B------:R-:W-:Y:S01]  /*1080*/  FADD R14, R10, -R35.reuse ;  /* 0x800000230a0e7221 */ /* 0x100fe20000000000 */
[----:B------:R-:W-:Y:S01]  /*1090*/  FSEL R23, R23, RZ, P1 ;  /* 0x000000ff17177208 */ /* 0x000fe20000800000 */
[----:B0-----:R-:W-:Y:S01]  /*10a0*/  FADD R10, R5, R12 ;  /* 0x0000000c050a7221 */ /* 0x001fe20000000000 */
[----:B------:R-:W-:Y:S01]  /*10b0*/  FFMA R26, R11, R26, R30 ;  /* 0x0000001a0b1a7223 */ /* 0x000fe2000000001e */
[C---:B------:R-:W-:Y:S01]  /*10c0*/  FMUL R11, R14.reuse, R14 ;  /* 0x0000000e0e0b7220 */ /* 0x040fe20000400000 */
[----:B------:R-:W-:Y:S01]  /*10d0*/  FSEL R15, R15, RZ, P0 ;  /* 0x000000ff0f0f7208 */ /* 0x000fe20000000000 */
[----:B------:R-:W-:Y:S01]  /*10e0*/  FFMA R14, R14, R23, R35 ;  /* 0x000000170e0e7223 */ /* 0x000fe20000000023 */
[C---:B------:R-:W-:Y:S01]  /*10f0*/  FSETP.GEU.AND P3, PT, |R10|.reuse, 1.175494350822287508e-38, PT ;  /* 0x008000000a00780b */ /* 0x040fe20003f6e200 */
[C---:B------:R-:W-:Y:S01]  /*1100*/  FMUL R25, R10.reuse, 0.25 ;  /* 0x3e8000000a197820 */ /* 0x040fe20000400000 */
[----:B------:R-:W-:Y:S01]  /*1110*/  FSETP.GT.AND P1, PT, |R10|, 8.50705917302346158658e+37, PT ;  /* 0x7e8000000a00780b */ /* 0x000fe20003f24200 */
[----:B------:R-:W-:Y:S01]  /*1120*/  FMUL R13, R24, R13 ;  /* 0x0000000d180d7220 */ /* 0x000fe20000400000 */
[----:B------:R-:W0:Y:S01]  /*1130*/  SHFL.BFLY PT, R29, R10, 0x8, 0x1f ;  /* 0x0d001f000a1d7f89 */ /* 0x000e2200000e0000 */
[----:B------:R-:W-:Y:S01]  /*1140*/  FADD R15, R15, -R14 ;  /* 0x8000000e0f0f7221 */ /* 0x000fe20000000000 */
[----:B------:R-:W-:Y:S01]  /*1150*/  FSEL R25, R25, R10, P1 ;  /* 0x0000000a19197208 */ /* 0x000fe20000800000 */
[----:B------:R-:W-:Y:S01]  /*1160*/  FFMA R13, R33, R13, R26 ;  /* 0x0000000d210d7223 */ /* 0x000fe2000000001a */
[----:B------:R-:W-:Y:S01]  /*1170*/  FMUL R11, R8, R11 ;  /* 0x0000000b080b7220 */ /* 0x000fe20000400000 */
[C---:B------:R-:W-:Y:S01]  /*1180*/  FMUL R24, R15.reuse, R15 ;  /* 0x0000000f0f187220 */ /* 0x040fe20000400000 */
[----:B------:R-:W-:Y:S01]  /*1190*/  FFMA R14, R15, R27, R14 ;  /* 0x0000001b0f0e7223 */ /* 0x000fe2000000000e */
[----:B------:R-:W-:Y:S01]  /*11a0*/  FADD R8, RZ, R13 ;  /* 0x0000000dff087221 */ /* 0x000fe20000000000 */
[----:B------:R-:W-:Y:S01]  /*11b0*/  FSETP.NEU.AND P2, PT, R10, RZ, PT ;  /* 0x000000ff0a00720b */ /* 0x000fe20003f4d000 */
[----:B------:R-:W-:Y:S01]  /*11c0*/  @!P3 FMUL R25, R25, 16777216 ;  /* 0x4b8000001919b820 */ /* 0x000fe20000400000 */
[----:B------:R-:W-:Y:S01]  /*11d0*/  FMUL R24, R9, R24 ;  /* 0x0000001809187220 */ /* 0x000fe20000400000 */
[----:B------:R-:W-:Y:S01]  /*11e0*/  FFMA R8, R23, R11, R8 ;  /* 0x0000000b17087223 */ /* 0x000fe20000000008 */
[----:B------:R-:W1:Y:S01]  /*11f0*/  SHFL.BFLY PT, R9, R14, 0x10, 0x1f ;  /* 0x0e001f000e097f89 */ /* 0x000e6200000e0000 */
[----:B------:R-:W-:Y:S01]  /*1200*/  @P1 FMUL R12, R12, 0.25 ;  /* 0x3e8000000c0c1820 */ /* 0x000fe20000400000 */
[----:B------:R-:W-:Y:S01]  /*1210*/  CS2R R32, SRZ ;  /* 0x0000000000207805 */ /* 0x000fe2000001ff00 */
[----:B------:R-:W2:Y:S01]  /*1220*/  MUFU.RCP R25, R25 ;  /* 0x0000001900197308 */ /* 0x000ea20000001000 */
[----:B------:R-:W-:Y:S01]  /*1230*/  FFMA R24, R27, R24, R8 ;  /* 0x000000181b187223 */ /* 0x000fe20000000008 */
[----:B------:R-:W-:Y:S01]  /*1240*/  @!P3 FMUL R12, R12, 16777216 ;  /* 0x4b8000000c0cb820 */ /* 0x000fe20000400000 */
[----:B------:R-:W-:-:S03]  /*1250*/  CS2R R34, SRZ ;  /* 0x0000000000227805 */ /* 0x000fc6000001ff00 */
[----:B------:R-:W3:Y:S01]  /*1260*/  SHFL.BFLY PT, R11, R24, 0x10, 0x1f ;  /* 0x0e001f00180b7f89 */ /* 0x000ee200000e0000 */
[----:B0-----:R-:W-:-:S04]  /*1270*/  FADD R8, R10, R29 ;  /* 0x0000001d0a087221 */ /* 0x001fc80000000000 */
[C---:B------:R-:W-:Y:S01]  /*1280*/  FMUL R13, R8.reuse, 0.25 ;  /* 0x3e800000080d7820 */ /* 0x040fe20000400000 */
[C---:B------:R-:W-:Y:S01]  /*1290*/  FSETP.GEU.AND P3, PT, |R8|.reuse, 1.175494350822287508e-38, PT ;  /* 0x008000000800780b */ /* 0x040fe20003f6e200 */
[----:B------:R-:W0:Y:S01]  /*12a0*/  SHFL.BFLY PT, R23, R8, 0x4, 0x1f ;  /* 0x0c801f0008177f89 */ /* 0x000e2200000e0000 */
[----:B--2---:R-:W-:Y:S01]  /*12b0*/  FMUL R12, R25, R12 ;  /* 0x0000000c190c7220 */ /* 0x004fe20000400000 */
[----:B------:R-:W-:-:S04]  /*12c0*/  FSETP.GT.AND P1, PT, |R8|, 8.50705917302346158658e+37, PT ;  /* 0x7e8000000800780b */ /* 0x000fc80003f24200 */
[----:B------:R-:W-:Y:S01]  /*12d0*/  FSEL R12, R12, RZ, P2 ;  /* 0x000000ff0c0c7208 */ /* 0x000fe20001000000 */
[----:B-1----:R-:W-:Y:S01]  /*12e0*/  FADD R9, -R14, R9 ;  /* 0x000000090e097221 */ /* 0x002fe20000000100 */
[----:B------:R-:W-:Y:S02]  /*12f0*/  FSEL R13, R13, R8, P1 ;  /* 0x000000080d0d7208 */ /* 0x000fe40000800000 */
[----:B------:R-:W-:Y:S01]  /*1300*/  FSETP.NEU.AND P2, PT, R8, RZ, PT ;  /* 0x000000ff0800720b */ /* 0x000fe20003f4d000 */
[C---:B------:R-:W-:Y:S01]  /*1310*/  FMUL R26, R9.reuse, R9 ;  /* 0x00000009091a7220 */ /* 0x040fe20000400000 */
[----:B------:R-:W-:Y:S01]  /*1320*/  FFMA R9, R9, R12, R14 ;  /* 0x0000000c09097223 */ /* 0x000fe2000000000e */
[----:B------:R-:W-:Y:S01]  /*1330*/  @!P3 FMUL R13, R13, 16777216 ;  /* 0x4b8000000d0db820 */ /* 0x000fe20000400000 */
[----:B---3--:R-:W-:Y:S01]  /*1340*/  FADD R11, R24, R11 ;  /* 0x0000000b180b7221 */ /* 0x008fe20000000000 */
[----:B------:R-:W-:Y:S02]  /*1350*/  FMUL R26, R5, R26 ;  /* 0x0000001a051a7220 */ /* 0x000fe40000400000 */
[----:B------:R-:W1:Y:S01]  /*1360*/  SHFL.BFLY PT, R14, R9, 0x8, 0x1f ;  /* 0x0d001f00090e7f89 */ /* 0x000e6200000e0000 */
[----:B------:R-:W2:Y:S01]  /*1370*/  MUFU.RCP R24, R13 ;  /* 0x0000000d00187308 */ /* 0x000ea20000001000 */
[----:B------:R-:W-:Y:S01]  /*1380*/  @P1 FMUL R29, R29, 0.25 ;  /* 0x3e8000001d1d1820 */ /* 0x000fe20000400000 */
[----:B------:R-:W-:-:S03]  /*1390*/  FFMA R11, R12, R26, R11 ;  /* 0x0000001a0c0b7223 */ /* 0x000fc6000000000b */
[----:B------:R-:W-:Y:S01]  /*13a0*/  @!P3 FMUL R29, R29, 16777216 ;  /* 0x4b8000001d1db820 */ /* 0x000fe20000400000 */
[----:B0-----:R-:W-:Y:S01]  /*13b0*/  FADD R5, R8, R23 ;  /* 0x0000001708057221 */ /* 0x001fe20000000000 */
[----:B------:R-:W0:Y:S03]  /*13c0*/  SHFL.BFLY PT, R12, R11, 0x8, 0x1f ;  /* 0x0d001f000b0c7f89 */ /* 0x000e2600000e0000 */
[C---:B------:R-:W-:Y:S01]  /*13d0*/  FMUL R26, R5.reuse, 0.25 ;  /* 0x3e800000051a7820 */ /* 0x040fe20000400000 */
[C---:B------:R-:W-:Y:S01]  /*13e0*/  FSETP.GEU.AND P3, PT, |R5|.reuse, 1.175494350822287508e-38, PT ;  /* 0x008000000500780b */ /* 0x040fe20003f6e200 */
[----:B------:R-:W3:Y:S01]  /*13f0*/  SHFL.BFLY PT, R28, R5, 0x2, 0x1f ;  /* 0x0c401f00051c7f89 */ /* 0x000ee200000e0000 */
[----:B------:R-:W-:Y:S01]  /*1400*/  FSETP.GT.AND P1, PT, |R5|, 8.50705917302346158658e+37, PT ;  /* 0x7e8000000500780b */ /* 0x000fe20003f24200 */
[----:B--2---:R-:W-:-:S03]  /*1410*/  FMUL R24, R24, R29 ;  /* 0x0000001d18187220 */ /* 0x004fc60000400000 */
[----:B------:R-:W-:Y:S02]  /*1420*/  FSEL R26, R26, R5, P1 ;  /* 0x000000051a1a7208 */ /* 0x000fe40000800000 */
[----:B------:R-:W-:Y:S01]  /*1430*/  FSEL R24, R24, RZ, P2 ;  /* 0x000000ff18187208 */ /* 0x000fe20001000000 */
[----:B-1----:R-:W-:-:S04]  /*1440*/  FADD R14, -R9, R14 ;  /* 0x0000000e090e7221 */ /* 0x002fc80000000100 */
[----:B------:R-:W-:Y:S01]  /*1450*/  @!P3 FMUL R26, R26, 16777216 ;  /* 0x4b8000001a1ab820 */ /* 0x000fe20000400000 */
[----:B------:R-:W-:Y:S01]  /*1460*/  FSETP.NEU.AND P2, PT, R5, RZ, PT ;  /* 0x000000ff0500720b */ /* 0x000fe20003f4d000 */
[----:B------:R-:W-:Y:S01]  /*1470*/  @P1 FMUL R23, R23, 0.25 ;  /* 0x3e80000017171820 */ /* 0x000fe20000400000 */
[C---:B------:R-:W-:Y:S01]  /*1480*/  FMUL R13, R14.reuse, R14 ;  /* 0x0000000e0e0d7220 */ /* 0x040fe20000400000 */
[----:B------:R-:W-:Y:S02]  /*1490*/  FFMA R14, R14, R24, R9 ;  /* 0x000000180e0e7223 */ /* 0x000fe40000000009 */
[----:B------:R-:W1:Y:S01]  /*14a0*/  MUFU.RCP R26, R26 ;  /* 0x0000001a001a7308 */ /* 0x000e620000001000 */
[----:B0-----:R-:W-:Y:S01]  /*14b0*/  FADD R11, R11, R12 ;  /* 0x0000000c0b0b7221 */ /* 0x001fe20000000000 */
[----:B------:R-:W-:Y:S01]  /*14c0*/  FMUL R13, R10, R13 ;  /* 0x0000000d0a0d7220 */ /* 0x000fe20000400000 */
[----:B------:R-:W0:Y:S01]  /*14d0*/  SHFL.BFLY PT, R15, R14, 0x4, 0x1f ;  /* 0x0c801f000e0f7f89 */ /* 0x000e2200000e0000 */
[----:B------:R-:W-:-:S02]  /*14e0*/  @!P3 FMUL R23, R23, 16777216 ;  /* 0x4b8000001717b820 */ /* 0x000fc40000400000 */
[----:B------:R-:W-:Y:S01]  /*14f0*/  FFMA R11, R24, R13, R11 ;  /* 0x0000000d180b7223 */ /* 0x000fe2000000000b */
[----:B---3--:R-:W-:-:S04]  /*1500*/  FADD R9, R5, R28 ;  /* 0x0000001c05097221 */ /* 0x008fc80000000000 */
[----:B------:R-:W2:Y:S01]  /*1510*/  SHFL.BFLY PT, R10, R11, 0x4, 0x1f ;  /* 0x0c801f000b0a7f89 */ /* 0x000ea200000e0000 */
[C---:B------:R-:W-:Y:S01]  /*1520*/  FSETP.GEU.AND P3, PT, |R9|.reuse, 1.175494350822287508e-38, PT ;  /* 0x008000000900780b */ /* 0x040fe20003f6e200 */
[C---:B------:R-:W-:Y:S01]  /*1530*/  FMUL R12, R9.reuse, 0.25 ;  /* 0x3e800000090c7820 */ /* 0x040fe20000400000 */
[----:B------:R-:W-:Y:S01]  /*1540*/  FSETP.GT.AND P1, PT, |R9|, 8.50705917302346158658e+37, PT ;  /* 0x7e8000000900780b */ /* 0x000fe20003f24200 */
[----:B------:R-:W3:Y:S01]  /*1550*/  SHFL.BFLY PT, R24, R9, 0x1, 0x1f ;  /* 0x0c201f0009187f89 */ /* 0x000ee200000e0000 */
[----:B-1----:R-:W-:Y:S02]  /*1560*/  FMUL R23, R26, R23 ;  /* 0x000000171a177220 */ /* 0x002fe40000400000 */
[----:B------:R-:W-:-:S03]  /*1570*/  FSEL R12, R12, R9, P1 ;  /* 0x000000090c0c7208 */ /* 0x000fc60000800000 */
[----:B------:R-:W-:Y:S02]  /*1580*/  FSEL R23, R23, RZ, P2 ;  /* 0x000000ff17177208 */ /* 0x000fe40001000000 */
[----:B------:R-:W-:Y:S02]  /*1590*/  FSETP.NEU.AND P2, PT, R9, RZ, PT ;  /* 0x000000ff0900720b */ /* 0x000fe40003f4d000 */
[----:B------:R-:W-:Y:S01]  /*15a0*/  @!P3 FMUL R12, R12, 16777216 ;  /* 0x4b8000000c0cb820 */ /* 0x000fe20000400000 */
[----:B0-----:R-:W-:Y:S01]  /*15b0*/  FADD R15, -R14, R15 ;  /* 0x0000000f0e0f7221 */ /* 0x001fe20000000100 */
[----:B------:R-:W-:-:S03]  /*15c0*/  @P1 FMUL R28, R28, 0.25 ;  /* 0x3e8000001c1c1820 */ /* 0x000fc60000400000 */
[C---:B------:R-:W-:Y:S01]  /*15d0*/  FFMA R14, R15.reuse, R23, R14 ;  /* 0x000000170f0e7223 */ /* 0x040fe2000000000e */
[----:B------:R-:W-:Y:S01]  /*15e0*/  FMUL R13, R15, R15 ;  /* 0x0000000f0f0d7220 */ /* 0x000fe20000400000 */
[----:B------:R-:W-:Y:S01]  /*15f0*/  @!P3 FMUL R28, R28, 16777216 ;  /* 0x4b8000001c1cb820 */ /* 0x000fe20000400000 */
[----:B------:R-:W0:Y:S01]  /*1600*/  MUFU.RCP R15, R12 ;  /* 0x0000000c000f7308 */ /* 0x000e220000001000 */
[----:B--2---:R-:W-:Y:S01]  /*1610*/  FADD R10, R11, R10 ;  /* 0x0000000a0b0a7221 */ /* 0x004fe20000000000 */
[----:B------:R-:W-:Y:S01]  /*1620*/  FMUL R13, R8, R13 ;  /* 0x0000000d080d7220 */ /* 0x000fe20000400000 */
[----:B------:R-:W1:Y:S03]  /*1630*/  SHFL.BFLY PT, R11, R14, 0x2, 0x1f ;  /* 0x0c401f000e0b7f89 */ /* 0x000e6600000e0000 */
[----:B------:R-:W-:Y:S01]  /*1640*/  FFMA R10, R23, R13, R10 ;  /* 0x0000000d170a7223 */ /* 0x000fe2000000000a */
[----:B---3--:R-:W-:-:S04]  /*1650*/  FADD R23, R9, R24 ;  /* 0x0000001809177221 */ /* 0x008fc80000000000 */
[----:B------:R-:W2:Y:S01]  /*1660*/  SHFL.BFLY PT, R13, R10, 0x2, 0x1f ;  /* 0x0c401f000a0d7f89 */ /* 0x000ea200000e0000 */
[C---:B------:R-:W-:Y:S01]  /*1670*/  FMUL R8, R23.reuse, 0.25 ;  /* 0x3e80000017087820 */ /* 0x040fe20000400000 */
[C---:B------:R-:W-:Y:S02]  /*1680*/  FSETP.GT.AND P1, PT, |R23|.reuse, 8.50705917302346158658e+37, PT ;  /* 0x7e8000001700780b */ /* 0x040fe40003f24200 */
[----:B------:R-:W-:Y:S01]  /*1690*/  FSETP.GEU.AND P3, PT, |R23|, 1.175494350822287508e-38, PT ;  /* 0x008000001700780b */ /* 0x000fe20003f6e200 */
[----:B0-----:R-:W-:Y:S01]  /*16a0*/  FMUL R15, R15, R28 ;  /* 0x0000001c0f0f7220 */ /* 0x001fe20000400000 */
[----:B------:R-:W-:-:S04]  /*16b0*/  FSEL R25, R8, R23, P1 ;  /* 0x0000001708197208 */ /* 0x000fc80000800000 */
[----:B------:R-:W-:Y:S02]  /*16c0*/  FSEL R15, R15, RZ, P2 ;  /* 0x000000ff0f0f7208 */ /* 0x000fe40001000000 */
[----:B------:R-:W-:-:S03]  /*16d0*/  LOP3.LUT P2, RZ, R3, 0x1f, RZ, 0xc0, !PT ;  /* 0x0000001f03ff7812 */ /* 0x000fc6000784c0ff */
[----:B------:R-:W-:Y:S01]  /*16e0*/  @P1 FMUL R24, R24, 0.25 ;  /* 0x3e80000018181820 */ /* 0x000fe20000400000 */
[----:B-1----:R-:W-:Y:S01]  /*16f0*/  FADD R11, -R14, R11 ;  /* 0x0000000b0e0b7221 */ /* 0x002fe20000000100 */
[----:B------:R-:W-:Y:S01]  /*1700*/  @!P3 FMUL R25, R25, 16777216 ;  /* 0x4b8000001919b820 */ /* 0x000fe20000400000 */
[----:B------:R-:W-:Y:S01]  /*1710*/  FSETP.NEU.AND P1, PT, R23, RZ, PT ;  /* 0x000000ff1700720b */ /* 0x000fe20003f2d000 */
[----:B------:R-:W-:Y:S01]  /*1720*/  @!P3 FMUL R24, R24, 16777216 ;  /* 0x4b8000001818b820 */ /* 0x000fe20000400000 */
[C---:B------:R-:W-:Y:S01]  /*1730*/  FMUL R8, R11.reuse, R11 ;  /* 0x0000000b0b087220 */ /* 0x040fe20000400000 */
[----:B------:R-:W-:Y:S01]  /*1740*/  FFMA R11, R11, R15, R14 ;  /* 0x0000000f0b0b7223 */ /* 0x000fe2000000000e */
[----:B------:R-:W-:Y:S01]  /*1750*/  SHF.R.U32.HI R14, RZ, 0x5, R3 ;  /* 0x00000005ff0e7819 */ /* 0x000fe20000011603 */
[----:B------:R-:W0:Y:S01]  /*1760*/  MUFU.RCP R25, R25 ;  /* 0x0000001900197308 */ /* 0x000e220000001000 */
[----:B--2---:R-:W-:Y:S01]  /*1770*/  FADD R10, R10, R13 ;  /* 0x0000000d0a0a7221 */ /* 0x004fe20000000000 */
[----:B------:R-:W-:Y:S01]  /*1780*/  FMUL R8, R5, R8 ;  /* 0x0000000805087220 */ /* 0x000fe20000400000 */
[----:B------:R-:W1:Y:S01]  /*1790*/  SHFL.BFLY PT, R12, R11, 0x1, 0x1f ;  /* 0x0c201f000b0c7f89 */ /* 0x000e6200000e0000 */
[----:B------:R-:W-:-:S02]  /*17a0*/  SGXT.U32 R14, R14, 0x3 ;  /* 0x000000030e0e781a */ /* 0x000fc40000000000 */
[----:B------:R-:W-:Y:S01]  /*17b0*/  FFMA R8, R15, R8, R10 ;  /* 0x000000080f087223 */ /* 0x000fe2000000000a */
[----:B------:R-:W-:Y:S02]  /*17c0*/  SHF.R.U32.HI R5, RZ, 0x5, R40 ;  /* 0x00000005ff057819 */ /* 0x000fe40000011628 */
[----:B------:R-:W-:Y:S02]  /*17d0*/  ISETP.GE.AND P3, PT, R3, 0x10, PT ;  /* 0x000000100300780c */ /* 0x000fe40003f66270 */
[----:B------:R-:W2:Y:S01]  /*17e0*/  SHFL.BFLY PT, R13, R8, 0x1, 0x1f ;  /* 0x0c201f00080d7f89 */ /* 0x000ea200000e0000 */
[----:B------:R-:W-:Y:S01]  /*17f0*/  LOP3.LUT R14, R5, R14, RZ, 0xfc, !PT ;  /* 0x0000000e050e7212 */ /* 0x000fe200078efcff */
[----:B0-----:R-:W-:-:S04]  /*1800*/  FMUL R24, R25, R24 ;  /* 0x0000001819187220 */ /* 0x001fc80000400000 */
[----:B------:R-:W-:Y:S01]  /*1810*/  @!P2 STS [R14.X4+0x80], R23 ;  /* 0x000080170e00a388 */ /* 0x000fe20000004800 */
[----:B------:R-:W-:Y:S01]  /*1820*/  FSEL R24, R24, RZ, P1 ;  /* 0x000000ff18187208 */ /* 0x000fe20000800000 */
[----:B-1----:R-:W-:-:S04]  /*1830*/  FADD R12, -R11, R12 ;  /* 0x0000000c0b0c7221 */ /* 0x002fc80000000100 */
[C---:B------:R-:W-:Y:S01]  /*1840*/  FMUL R10, R12.reuse, R12 ;  /* 0x0000000c0c0a7220 */ /* 0x040fe20000400000 */
[----:B------:R-:W-:Y:S01]  /*1850*/  FFMA R15, R12, R24, R11 ;  /* 0x000000180c0f7223 */ /* 0x000fe2000000000b */
[----:B--2---:R-:W-:Y:S02]  /*1860*/  FADD R13, R8, R13 ;  /* 0x0000000d080d7221 */ /* 0x004fe40000000000 */
[----:B------:R-:W-:Y:S02]  /*1870*/  FMUL R10, R9, R10 ;  /* 0x0000000a090a7220 */ /* 0x000fe40000400000 */
[----:B------:R-:W-:Y:S02]  /*1880*/  @!P2 STS [R14.X4], R15 ;  /* 0x0000000f0e00a388 */ /* 0x000fe40000004800 */
[----:B------:R-:W-:-:S05]  /*1890*/  FFMA R13, R24, R10, R13 ;  /* 0x0000000a180d7223 */ /* 0x000fca000000000d */
[----:B------:R-:W-:Y:S04]  /*18a0*/  @!P2 STS [R14.X4+0x40], R13 ;  /* 0x0000400d0e00a388 */ /* 0x000fe80000004800 */
[----:B------:R-:W-:Y:S06]  /*18b0*/  BAR.SYNC.DEFER_BLOCKING 0x0 ;  /* 0x0000000000007b1d */ /* 0x000fec0000010000 */
[----:B------:R-:W0:Y:S04]  /*18c0*/  @!P3 LDS R20, [R3.X4+0x80] ;  /* 0x000080000314b984 */ /* 0x000e280000004800 */
[----:B------:R-:W1:Y:S04]  /*18d0*/  @!P3 LDS R21, [R3.X4] ;  /* 0x000000000315b984 */ /* 0x000e680000004800 */
[----:B------:R-:W-:Y:S04]  /*18e0*/  @!P3 LDS R22, [R3.X4+0x40] ;  /* 0x000040000316b984 */ /* 0x000fe80000004800 */
[----:B0-----:R-:W0:Y:S04]  /*18f0*/  SHFL.BFLY PT, R11, R20, 0x4, 0x1f ;  /* 0x0c801f00140b7f89 */ /* 0x001e2800000e0000 */
[----:B-1----:R-:W1:Y:S01]  /*1900*/  SHFL.BFLY PT, R8, R21, 0x4, 0x1f ;  /* 0x0c801f0015087f89 */ /* 0x002e6200000e0000 */
[----:B0-----:R-:W-:-:S04]  /*1910*/  FADD R10, R20, R11 ;  /* 0x0000000b140a7221 */ /* 0x001fc80000000000 */
[C---:B------:R-:W-:Y:S01]  /*1920*/  FMUL R9, R10.reuse, 0.25 ;  /* 0x3e8000000a097820 */ /* 0x040fe20000400000 */
[C---:B------:R-:W-:Y:S01]  /*1930*/  FSETP.GEU.AND P3, PT, |R10|.reuse, 1.175494350822287508e-38, PT ;  /* 0x008000000a00780b */ /* 0x040fe20003f6e200 */
[----:B------:R-:W0:Y:S01]  /*1940*/  SHFL.BFLY PT, R15, R10, 0x2, 0x1f ;  /* 0x0c401f000a0f7f89 */ /* 0x000e2200000e0000 */
[----:B------:R-:W-:Y:S01]  /*1950*/  FSETP.GT.AND P1, PT, |R10|, 8.50705917302346158658e+37, PT ;  /* 0x7e8000000a00780b */ /* 0x000fe20003f24200 */
[----:B-1----:R-:W-:-:S03]  /*1960*/  FADD R8, -R21, R8 ;  /* 0x0000000815087221 */ /* 0x002fc60000000100 */
[----:B------:R-:W-:Y:S02]  /*1970*/  FSEL R12, R9, R10, P1 ;  /* 0x0000000a090c7208 */ /* 0x000fe40000800000 */
[----:B------:R-:W1:Y:S05]  /*1980*/  SHFL.BFLY PT, R9, R22, 0x4, 0x1f ;  /* 0x0c801f0016097f89 */ /* 0x000e6a00000e0000 */
[----:B------:R-:W-:Y:S02]  /*1990*/  @!P3 FMUL R12, R12, 16777216 ;  /* 0x4b8000000c0cb820 */ /* 0x000fe40000400000 */
[----:B------:R-:W-:-:S04]  /*19a0*/  @P1 FMUL R11, R11, 0.25 ;  /* 0x3e8000000b0b1820 */ /* 0x000fc80000400000 */
[----:B------:R-:W2:Y:S01]  /*19b0*/  MUFU.RCP R12, R12 ;  /* 0x0000000c000c7308 */ /* 0x000ea20000001000 */
[----:B------:R-:W-:Y:S01]  /*19c0*/  @!P3 FMUL R11, R11, 16777216 ;  /* 0x4b8000000b0bb820 */ /* 0x000fe20000400000 */
[C---:B------:R-:W-:Y:S01]  /*19d0*/  FSETP.NEU.AND P3, PT, R10.reuse, RZ, PT ;  /* 0x000000ff0a00720b */ /* 0x040fe20003f6d000 */
[----:B0-----:R-:W-:-:S04]  /*19e0*/  FADD R14, R10, R15 ;  /* 0x0000000f0a0e7221 */ /* 0x001fc80000000000 */
[C---:B------:R-:W-:Y:S01]  /*19f0*/  FMUL R13, R14.reuse, 0.25 ;  /* 0x3e8000000e0d7820 */ /* 0x040fe20000400000 */
[C---:B------:R-:W-:Y:S01]  /*1a00*/  FSETP.GEU.AND P4, PT, |R14|.reuse, 1.175494350822287508e-38, PT ;  /* 0x008000000e00780b */ /* 0x040fe20003f8e200 */
[----:B------:R-:W0:Y:S01]  /*1a10*/  SHFL.BFLY PT, R25, R14, 0x1, 0x1f ;  /* 0x0c201f000e197f89 */ /* 0x000e2200000e0000 */
[----:B------:R-:W-:Y:S01]  /*1a20*/  FSETP.GT.AND P1, PT, |R14|, 8.50705917302346158658e+37, PT ;  /* 0x7e8000000e00780b */ /* 0x000fe20003f24200 */
[----:B-1----:R-:W-:Y:S01]  /*1a30*/  FADD R22, R22, R9 ;  /* 0x0000000916167221 */ /* 0x002fe20000000000 */
[----:B--2---:R-:W-:Y:S02]  /*1a40*/  FMUL R11, R12, R11 ;  /* 0x0000000b0c0b7220 */ /* 0x004fe40000400000 */
[----:B------:R-:W-:Y:S01]  /*1a50*/  FSEL R23, R13, R14, P1 ;  /* 0x0000000e0d177208 */ /* 0x000fe20000800000 */
[----:B------:R-:W-:Y:S02]  /*1a60*/  FMUL R13, R8, R8 ;  /* 0x00000008080d7220 */ /* 0x000fe40000400000 */
[----:B------:R-:W-:-:S02]  /*1a70*/  FSEL R11, R11, RZ, P3 ;  /* 0x000000ff0b0b7208 */ /* 0x000fc40001800000 */
[----:B------:R-:W-:Y:S02]  /*1a80*/  FMUL R13, R20, R13 ;  /* 0x0000000d140d7220 */ /* 0x000fe40000400000 */
[----:B------:R-:W-:Y:S01]  /*1a90*/  @!P4 FMUL R23, R23, 16777216 ;  /* 0x4b8000001717c820 */ /* 0x000fe20000400000 */
[----:B------:R-:W-:Y:S01]  /*1aa0*/  FFMA R21, R8, R11, R21 ;  /* 0x0000000b08157223 */ /* 0x000fe20000000015 */
[----:B------:R-:W-:Y:S02]  /*1ab0*/  FFMA R13, R11, R13, R22 ;  /* 0x0000000d0b0d7223 */ /* 0x000fe40000000016 */
[----:B------:R-:W1:Y:S01]  /*1ac0*/  MUFU.RCP R20, R23 ;  /* 0x0000001700147308 */ /* 0x000e620000001000 */
[----:B------:R-:W-:Y:S01]  /*1ad0*/  @P1 FMUL R15, R15, 0.25 ;  /* 0x3e8000000f0f1820 */ /* 0x000fe20000400000 */
[----:B------:R-:W-:Y:S01]  /*1ae0*/  FSETP.NEU.AND P1, PT, R14, RZ, PT ;  /* 0x000000ff0e00720b */ /* 0x000fe20003f2d000 */
[----:B------:R-:W2:Y:S02]  /*1af0*/  SHFL.BFLY PT, R8, R21, 0x2, 0x1f ;  /* 0x0c401f0015087f89 */ /* 0x000ea400000e0000 */
[----:B------:R-:W-:-:S02]  /*1b00*/  @!P4 FMUL R15, R15, 16777216 ;  /* 0x4b8000000f0fc820 */ /* 0x000fc40000400000 */
[----:B------:R-:W3:Y:S01]  /*1b10*/  SHFL.BFLY PT, R12, R13, 0x2, 0x1f ;  /* 0x0c401f000d0c7f89 */ /* 0x000ee200000e0000 */
[----:B0-----:R-:W-:-:S04]  /*1b20*/  FADD R22, R14, R25 ;  /* 0x000000190e167221 */ /* 0x001fc80000000000 */
[C---:B------:R-:W-:Y:S01]  /*1b30*/  FMUL R11, R22.reuse, 0.25 ;  /* 0x3e800000160b7820 */ /* 0x040fe20000400000 */
[C---:B------:R-:W-:Y:S02]  /*1b40*/  FSETP.GEU.AND P4, PT, |R22|.reuse, 1.175494350822287508e-38, PT ;  /* 0x008000001600780b */ /* 0x040fe40003f8e200 */
[----:B------:R-:W-:Y:S01]  /*1b50*/  FSETP.GT.AND P3, PT, |R22|, 8.50705917302346158658e+37, PT ;  /* 0x7e8000001600780b */ /* 0x000fe20003f64200 */
[----:B-1----:R-:W-:-:S03]  /*1b60*/  FMUL R20, R20, R15 ;  /* 0x0000000f14147220 */ /* 0x002fc60000400000 */
[----:B------:R-:W-:Y:S02]  /*1b70*/  FSEL R11, R11, R22, P3 ;  /* 0x000000160b0b7208 */ /* 0x000fe40001800000 */
[----:B------:R-:W-:Y:S02]  /*1b80*/  FSEL R20, R20, RZ, P1 ;  /* 0x000000ff14147208 */ /* 0x000fe40000800000 */
[----:B------:R-:W-:-:S03]  /*1b90*/  LOP3.LUT P1, RZ, R3, 0x7, RZ, 0xc0, !PT ;  /* 0x0000000703ff7812 */ /* 0x000fc6000782c0ff */
[----:B------:R-:W-:Y:S01]  /*1ba0*/  @!P4 FMUL R11, R11, 16777216 ;  /* 0x4b8000000b0bc820 */ /* 0x000fe20000400000 */
[----:B--2---:R-:W-:Y:S01]  /*1bb0*/  FADD R8, -R21, R8 ;  /* 0x0000000815087221 */ /* 0x004fe20000000100 */
[----:B------:R-:W-:Y:S01]  /*1bc0*/  @P3 FMUL R25, R25, 0.25 ;  /* 0x3e80000019193820 */ /* 0x000fe20000400000 */
[----:B------:R-:W-:Y:S02]  /*1bd0*/  FSETP.NEU.AND P3, PT, R22, RZ, PT ;  /* 0x000000ff1600720b */ /* 0x000fe40003f6d000 */
[C---:B------:R-:W-:Y:S01]  /*1be0*/  FFMA R21, R8.reuse, R20, R21 ;  /* 0x0000001408157223 */ /* 0x040fe20000000015 */
[----:B------:R-:W-:Y:S01]  /*1bf0*/  FMUL R9, R8, R8 ;  /* 0x0000000808097220 */ /* 0x000fe20000400000 */
[----:B---3--:R-:W-:Y:S01]  /*1c00*/  FADD R13, R13, R12 ;  /* 0x0000000c0d0d7221 */ /* 0x008fe20000000000 */
[----:B------:R-:W-:Y:S01]  /*1c10*/  @!P4 FMUL R25, R25, 16777216 ;  /* 0x4b8000001919c820 */ /* 0x000fe20000400000 */
[----:B------:R-:W0:Y:S01]  /*1c20*/  MUFU.RCP R12, R11 ;  /* 0x0000000b000c7308 */ /* 0x000e220000001000 */
[----:B------:R-:W-:Y:S01]  /*1c30*/  FMUL R9, R10, R9 ;  /* 0x000000090a097220 */ /* 0x000fe20000400000 */
[----:B------:R-:W1:Y:S01]  /*1c40*/  SHFL.BFLY PT, R8, R21, 0x1, 0x1f ;  /* 0x0c201f0015087f89 */ /* 0x000e6200000e0000 */
[----:B------:R-:W-:-:S02]  /*1c50*/  ISETP.LT.AND P1, PT, R3, 0x10, !P1 ;  /* 0x000000100300780c */ /* 0x000fc40004f21270 */
[----:B------:R-:W-:-:S05]  /*1c60*/  FFMA R9, R20, R9, R13 ;  /* 0x0000000914097223 */ /* 0x000fca000000000d */
[----:B------:R-:W2:Y:S01]  /*1c70*/  SHFL.BFLY PT, R10, R9, 0x1, 0x1f ;  /* 0x0c201f00090a7f89 */ /* 0x000ea200000e0000 */
[----:B0-----:R-:W-:-:S05]  /*1c80*/  FMUL R12, R12, R25 ;  /* 0x000000190c0c7220 */ /* 0x001fca0000400000 */
[----:B------:R-:W-:Y:S01]  /*1c90*/  @P1 STS [R3.X4+0x80], R22 ;  /* 0x0000801603001388 */ /* 0x000fe20000004800 */
[----:B------:R-:W-:Y:S01]  /*1ca0*/  FSEL R12, R12, RZ, P3 ;  /* 0x000000ff0c0c7208 */ /* 0x000fe20001800000 */
[----:B-1----:R-:W-:-:S04]  /*1cb0*/  FADD R8, -R21, R8 ;  /* 0x0000000815087221 */ /* 0x002fc80000000100 */
[C---:B------:R-:W-:Y:S01]  /*1cc0*/  FMUL R13, R8.reuse, R8 ;  /* 0x00000008080d7220 */ /* 0x040fe20000400000 */
[----:B------:R-:W-:Y:S01]  /*1cd0*/  FFMA R8, R8, R12, R21 ;  /* 0x0000000c08087223 */ /* 0x000fe20000000015 */
[----:B--2---:R-:W-:Y:S02]  /*1ce0*/  FADD R9, R9, R10 ;  /* 0x0000000a09097221 */ /* 0x004fe40000000000 */
[----:B------:R-:W-:Y:S02]  /*1cf0*/  FMUL R13, R14, R13 ;  /* 0x0000000d0e0d7220 */ /* 0x000fe40000400000 */
[----:B------:R0:W-:Y:S02]  /*1d00*/  @P1 STS [R3.X4], R8 ;  /* 0x0000000803001388 */ /* 0x0001e40000004800 */
[----:B------:R-:W-:-:S05]  /*1d10*/  FFMA R12, R12, R13, R9 ;  /* 0x0000000d0c0c7223 */ /* 0x000fca0000000009 */
[----:B------:R1:W-:Y:S04]  /*1d20*/  @P1 STS [R3.X4+0x40], R12 ;  /* 0x0000400c03001388 */ /* 0x0003e80000004800 */
[----:B------:R-:W-:Y:S01]  /*1d30*/  BAR.SYNC.DEFER_BLOCKING 0x0 ;  /* 0x0000000000007b1d */ /* 0x000fe20000010000 */
[----:B------:R-:W-:-:S05]  /*1d40*/  CS2R R38, SRZ ;  /* 0x0000000000267805 */ /* 0x000fca000001ff00 */
[----:B------:R2:W3:Y:S04]  /*1d50*/  @P0 LDG.E.EF.128 R32, [R18.64] ;  /* 0x0000000412200981 */ /* 0x0004e8000c0e1d00 */
[----:B------:R4:W5:Y:S01]  /*1d60*/  @P0 LDG.E.EF.128 R36, [R16.64] ;  /* 0x0000000410240981 */ /* 0x000962000c0e1d00 */
[----:B------:R-:W-:Y:S01]  /*1d70*/  IMAD.SHL.U32 R59, R3, 0x8, RZ ;  /* 0x00000008033b7824 */ /* 0x000fe200078e00ff */
[----:B0-----:R-:W-:Y:S01]  /*1d80*/  CS2R R8, SRZ ;  /* 0x0000000000087805 */ /* 0x001fe2000001ff00 */
[----:B------:R-:W-:Y:S01]  /*1d90*/  CS2R R10, SRZ ;  /* 0x00000000000a7805 */ /* 0x000fe2000001ff00 */
[----:B-1----:R-:W-:Y:S01]  /*1da0*/  CS2R R12, SRZ ;  /* 0x00000000000c7805 */ /* 0x002fe2000001ff00 */
[----:B------:R-:W-:Y:S01]  /*1db0*/  CS2R R14, SRZ ;  /* 0x00000000000e7805 */ /* 0x000fe2000001ff00 */
[----:B------:R-:W-:-:S04]  /*1dc0*/  LOP3.LUT R59, R59, 0xff8, RZ, 0xc0, !PT ;  /* 0x00000ff83b3b7812 */ /* 0x000fc800078ec0ff */
[C---:B------:R-:W-:Y:S01]  /*1dd0*/  ISETP.GE.U32.AND P1, PT, R59.reuse, 0xc00, PT ;  /* 0x00000c003b00780c */ /* 0x040fe20003f26070 */
[----:B------:R-:W-:Y:S01]  /*1de0*/  IMAD.WIDE.U32 R24, R59, R4, c[0x0][0x170] ;  /* 0x00005c003b187625 */ /* 0x000fe200078e0004 */
[----:B----4-:R-:W-:-:S03]  /*1df0*/  CS2R R16, SRZ ;  /* 0x0000000000107805 */ /* 0x010fc6000001ff00 */
[----:B------:R-:W-:Y:S01]  /*1e00*/  IMAD.MOV.U32 R42, RZ, RZ, 0x4 ;  /* 0x00000004ff2a7424 */ /* 0x000fe200078e00ff */
[----:B--2---:R-:W-:Y:S01]  /*1e10*/  CS2R R18, SRZ ;  /* 0x0000000000127805 */ /* 0x004fe2000001ff00 */
[----:B------:R-:W-:Y:S02]  /*1e20*/  CS2R R20, SRZ ;  /* 0x0000000000147805 */ /* 0x000fe4000001ff00 */
[----:B------:R-:W-:-:S04]  /*1e30*/  IMAD.WIDE.U32 R42, R59, R42, c[0x0][0x168] ;  /* 0x00005a003b2a7625 */ /* 0x000fc800078e002a */
[----:B------:R0:W2:Y:S01]  /*1e40*/  @!P1 LDG.E.EL.128 R8, [R24.64+0x1800] ;  /* 0x0018000418089981 */ /* 0x0000a2000c2e1d00 */
[----:B------:R-:W-:-:S03]  /*1e50*/  CS2R R22, SRZ ;  /* 0x0000000000167805 */ /* 0x000fc6000001ff00 */
[----:B------:R0:W4:Y:S04]  /*1e60*/  @!P1 LDG.E.EL.128 R12, [R24.64] ;  /* 0x00000004180c9981 */ /* 0x000128000c2e1d00 */
[----:B------:R1:W2:Y:S04]  /*1e70*/  @!P1 LDG.E.EL.128 R16, [R42.64+0x3000] ;  /* 0x003000042a109981 */ /* 0x0002a8000c2e1d00 */
[----:B------:R1:W2:Y:S01]  /*1e80*/  @!P1 LDG.E.EL.128 R20, [R42.64] ;  /* 0x000000042a149981 */ /* 0x0002a2000c2e1d00 */
[----:B------:R-:W-:Y:S01]  /*1e90*/  CS2R R26, SRZ ;  /* 0x00000000001a7805 */ /* 0x000fe2000001ff00 */
[----:B0-----:R-:W-:Y:S01]  /*1ea0*/  CS2R R24, SRZ ;  /* 0x0000000000187805 */ /* 0x001fe2000001ff00 */
[----:B------:R-:W-:Y:S01]  /*1eb0*/  CS2R R28, SRZ ;  /* 0x00000000001c7805 */ /* 0x000fe2000001ff00 */
[----:B------:R-:W-:-:S04]  /*1ec0*/  CS2R R30, SRZ ;  /* 0x00000000001e7805 */ /* 0x000fc8000001ff00 */
[----:B------:R1:W2:Y:S04]  /*1ed0*/  @!P1 LDG.E.EL.128 R24, [R42.64+0x3010] ;  /* 0x003010042a189981 */ /* 0x0002a8000c2e1d00 */
[----:B------:R1:W2:Y:S01]  /*1ee0*/  @!P1 LDG.E.EL.128 R28, [R42.64+0x10] ;  /* 0x000010042a1c9981 */ /* 0x0002a2000c2e1d00 */
[----:B------:R-:W-:Y:S01]  /*1ef0*/  SHF.R.U32.HI R41, RZ, 0x3, R40 ;  /* 0x00000003ff297819 */ /* 0x000fe20000011628 */
[----:B------:R-:W-:Y:S01]  /*1f00*/  IMAD.MOV.U32 R46, RZ, RZ, 0x39aaaaab ;  /* 0x39aaaaabff2e7424 */ /* 0x000fe200078e00ff */
[----:B------:R-:W-:Y:S01]  /*1f10*/  SHF.R.U32.HI R44, RZ, 0x4, R3 ;  /* 0x00000004ff2c7819 */ /* 0x000fe20000011603 */
[----:B------:R-:W-:Y:S01]  /*1f20*/  IMAD.SHL.U32 R45, R3, 0x40, RZ ;  /* 0x00000040032d7824 */ /* 0x000fe200078e00ff */
[----:B------:R-:W-:Y:S01]  /*1f30*/  ISETP.LT.AND P1, PT, R6, 0xe10, !P1 ;  /* 0x00000e100600780c */ /* 0x000fe20004f21270 */
[----:B------:R-:W0:Y:S01]  /*1f40*/  LDS R47, [R41+0x40] ;  /* 0x00004000292f7984 */ /* 0x000e220000000800 */
[----:B------:R-:W-:-:S02]  /*1f50*/  LOP3.LUT R44, R44, 0x10, RZ, 0xc0, !PT ;  /* 0x000000102c2c7812 */ /* 0x000fc400078ec0ff */
[----:B------:R-:W-:Y:S01]  /*1f60*/  LOP3.LUT R45, R45, 0x7fc0, RZ, 0xc0, !PT ;  /* 0x00007fc02d2d7812 */ /* 0x000fe200078ec0ff */
[----:B------:R0:W1:Y:S04]  /*1f70*/  LDS R40, [R41] ;  /* 0x0000000029287984 */ /* 0x0000680000000800 */
[----:B------:R-:W-:Y:S01]  /*1f80*/  IMAD.IADD R58, R44, 0x1, R45 ;  /* 0x000000012c3a7824 */ /* 0x000fe200078e022d */
[----:B0-----:R-:W-:-:S06]  /*1f90*/  FFMA R47, R47, R46, 9.9999999747524270788e-07 ;  /* 0x358637bd2f2f7423 */ /* 0x001fcc000000002e */
[----:B------:R-:W0:Y:S01]  /*1fa0*/  MUFU.RSQ R47, R47 ;  /* 0x0000002f002f7308 */ /* 0x000e220000001400 */
[C---:B---3--:R-:W-:Y:S01]  /*1fb0*/  PRMT R49, R34.reuse, 0x7632, R49 ;  /* 0x0000763222317816 */ /* 0x048fe20000000031 */
[----:B------:R-:W-:Y:S01]  /*1fc0*/  IMAD.U32 R46, R34, 0x10000, RZ ;  /* 0x00010000222e7824 */ /* 0x000fe200078e00ff */
[----:B------:R-:W-:Y:S01]  /*1fd0*/  PRMT R34, R33, 0x7632, R34 ;  /* 0x0000763221227816 */ /* 0x000fe20000000022 */
[C---:B------:R-:W-:Y:S01]  /*1fe0*/  IMAD.U32 R44, R35.reuse, 0x10000, RZ ;  /* 0x00010000232c7824 */ /* 0x040fe200078e00ff */
[----:B------:R-:W-:Y:S01]  /*1ff0*/  PRMT R51, R35, 0x7632, R51 ;  /* 0x0000763223337816 */ /* 0x000fe20000000033 */
[----:B-----5:R-:W-:Y:S01]  /*2000*/  IMAD.U32 R61, R39, 0x10000, RZ ;  /* 0x00010000273d7824 */ /* 0x020fe200078e00ff */
[----:B------:R-:W-:Y:S01]  /*2010*/  PRMT R50, R32, 0x7632, R50 ;  /* 0x0000763220327816 */ /* 0x000fe20000000032 */
[C---:B------:R-:W-:Y:S01]  /*2020*/  IMAD.U32 R55, R38.reuse, 0x10000, RZ ;  /* 0x0001000026377824 */ /* 0x040fe200078e00ff */
[----:B-1----:R-:W-:Y:S01]  /*2030*/  PRMT R43, R38, 0x7632, R43 ;  /* 0x00007632262b7816 */ /* 0x002fe2000000002b */
[----:B------:R-:W-:Y:S01]  /*2040*/  IMAD.U32 R41, R32, 0x10000, RZ ;  /* 0x0001000020297824 */ /* 0x000fe200078e00ff */
[----:B------:R-:W-:Y:S01]  /*2050*/  PRMT R42, R37, 0x7632, R42 ;  /* 0x00007632252a7816 */ /* 0x000fe2000000002a */
[----:B------:R-:W-:Y:S01]  /*2060*/  IMAD.U32 R48, R33, 0x10000, RZ ;  /* 0x0001000021307824 */ /* 0x000fe200078e00ff */
[----:B------:R-:W-:Y:S01]  /*2070*/  PRMT R35, R36, 0x7632, R35 ;  /* 0x0000763224237816 */ /* 0x000fe20000000023 */
[----:B------:R-:W-:Y:S01]  /*2080*/  IMAD.U32 R37, R37, 0x10000, RZ ;  /* 0x0001000025257824 */ /* 0x000fe200078e00ff */
[----:B------:R-:W-:Y:S01]  /*2090*/  PRMT R45, R39, 0x7632, R45 ;  /* 0x00007632272d7816 */ /* 0x000fe2000000002d */
[----:B------:R-:W-:Y:S01]  /*20a0*/  IMAD.U32 R39, R34, 0x10000, RZ ;  /* 0x0001000022277824 */ /* 0x000fe200078e00ff */
[C---:B------:R-:W-:Y:S01]  /*20b0*/  FADD R34, -R40.reuse, R44 ;  /* 0x0000002c28227221 */ /* 0x040fe20000000100 */
[----:B------:R-:W-:Y:S01]  /*20c0*/  FADD R32, -R40, R46 ;  /* 0x0000002e28207221 */ /* 0x000fe20000000100 */
[----:B------:R-:W-:Y:S01]  /*20d0*/  IMAD.U32 R53, R36, 0x10000, RZ ;  /* 0x0001000024357824 */ /* 0x000fe200078e00ff */
[C---:B------:R-:W-:Y:S01]  /*20e0*/  FADD R46, -R40.reuse, R61 ;  /* 0x0000003d282e7221 */ /* 0x040fe20000000100 */
[----:B------:R-:W-:Y:S01]  /*20f0*/  IMAD.U32 R33, R49, 0x10000, RZ ;  /* 0x0001000031217824 */ /* 0x000fe200078e00ff */
[C---:B------:R-:W-:Y:S01]  /*2100*/  FADD R44, -R40.reuse, R55 ;  /* 0x00000037282c7221 */ /* 0x040fe20000000100 */
[----:B------:R-:W-:Y:S01]  /*2110*/  IMAD.U32 R51, R51, 0x10000, RZ ;  /* 0x0001000033337824 */ /* 0x000fe200078e00ff */
[----:B------:R-:W-:Y:S01]  /*2120*/  FADD R38, -R40, R48 ;  /* 0x0000003028267221 */ /* 0x000fe20000000100 */
[----:B------:R-:W-:Y:S01]  /*2130*/  IMAD.U32 R49, R50, 0x10000, RZ ;  /* 0x0001000032317824 */ /* 0x000fe200078e00ff */
[C---:B------:R-:W-:Y:S01]  /*2140*/  FADD R33, -R40.reuse, R33 ;  /* 0x0000002128217221 */ /* 0x040fe20000000100 */
[----:B------:R-:W-:Y:S01]  /*2150*/  IMAD.U32 R43, R43, 0x10000, RZ ;  /* 0x000100002b2b7824 */ /* 0x000fe200078e00ff */
[----:B------:R-:W-:Y:S01]  /*2160*/  FADD R39, -R40, R39 ;  /* 0x0000002728277221 */ /* 0x000fe20000000100 */
[----:B------:R-:W-:Y:S01]  /*2170*/  IMAD.U32 R55, R42, 0x10000, RZ ;  /* 0x000100002a377824 */ /* 0x000fe200078e00ff */
[C---:B------:R-:W-:Y:S01]  /*2180*/  FADD R42, -R40.reuse, R37 ;  /* 0x00000025282a7221 */ /* 0x040fe20000000100 */
[----:B------:R-:W-:Y:S01]  /*2190*/  IMAD.U32 R61, R35, 0x10000, RZ ;  /* 0x00010000233d7824 */ /* 0x000fe200078e00ff */
[C---:B------:R-:W-:Y:S01]  /*21a0*/  FADD R37, -R40.reuse, R53 ;  /* 0x0000003528257221 */ /* 0x040fe20000000100 */
[----:B------:R-:W-:Y:S01]  /*21b0*/  IMAD.U32 R45, R45, 0x10000, RZ ;  /* 0x000100002d2d7824 */ /* 0x000fe200078e00ff */
[C---:B------:R-:W-:Y:S01]  /*21c0*/  FADD R35, -R40.reuse, R51 ;  /* 0x0000003328237221 */ /* 0x040fe20000000100 */
[C---:B------:R-:W-:Y:S01]  /*21d0*/  FADD R60, -R40.reuse, R49 ;  /* 0x00000031283c7221 */ /* 0x040fe20000000100 */
[C---:B------:R-:W-:Y:S01]  /*21e0*/  FADD R50, -R40.reuse, R43 ;  /* 0x0000002b28327221 */ /* 0x040fe20000000100 */
[C---:B------:R-:W-:Y:S01]  /*21f0*/  FADD R52, -R40.reuse, R55 ;  /* 0x0000003728347221 */ /* 0x040fe20000000100 */
[C---:B------:R-:W-:Y:S01]  /*2200*/  FADD R54, -R40.reuse, R61 ;  /* 0x0000003d28367221 */ /* 0x040fe20000000100 */
[C---:B------:R-:W-:Y:S01]  /*2210*/  FADD R36, -R40.reuse, R41 ;  /* 0x0000002928247221 */ /* 0x040fe20000000100 */
[----:B------:R-:W-:Y:S01]  /*2220*/  FADD R48, -R40, R45 ;  /* 0x0000002d28307221 */ /* 0x000fe20000000100 */
[C---:B0-----:R-:W-:Y:S01]  /*2230*/  FMUL R40, R47.reuse, R37 ;  /* 0x000000252f287220 */ /* 0x041fe20000400000 */
[C---:B------:R-:W-:Y:S01]  /*2240*/  FMUL R34, R47.reuse, R34 ;  /* 0x000000222f227220 */ /* 0x040fe20000400000 */
        /* <DEDUP_REMOVED lines=8> */
[----:B------:R-:W-:Y:S01]  /*22d0*/  BAR.SYNC.DEFER_BLOCKING 0x0 ;  /* 0x0000000000007b1d */ /* 0x000fe20000010000 */
[C---:B------:R-:W-:Y:S01]  /*22e0*/  FMUL R39, R47.reuse, R39 ;  /* 0x000000272f277220 */ /* 0x040fe20000400000 */
[C---:B------:R-:W-:Y:S01]  /*22f0*/  FMUL R37, R47.reuse, R60 ;  /* 0x0000003c2f257220 */ /* 0x040fe20000400000 */
[C---:B------:R-:W-:Y:S01]  /*2300*/  FMUL R41, R47.reuse, R54 ;  /* 0x000000362f297220 */ /* 0x040fe20000400000 */
[C---:B------:R-:W-:Y:S01]  /*2310*/  FMUL R43, R47.reuse, R52 ;  /* 0x000000342f2b7220 */ /* 0x040fe20000400000 */
[C---:B------:R-:W-:Y:S01]  /*2320*/  FMUL R45, R47.reuse, R50 ;  /* 0x000000322f2d7220 */ /* 0x040fe20000400000 */
[----:B------:R-:W-:Y:S01]  /*2330*/  FMUL R47, R47, R48 ;  /* 0x000000302f2f7220 */ /* 0x000fe20000400000 */
[C---:B--2---:R-:W-:Y:S01]  /*2340*/  PRMT R61, R8.reuse, 0x7632, R61 ;  /* 0x00007632083d7816 */ /* 0x044fe2000000003d */
[----:B------:R-:W-:Y:S01]  /*2350*/  IMAD.U32 R8, R8, 0x10000, RZ ;  /* 0x0001000008087824 */ /* 0x000fe200078e00ff */
[----:B----4-:R-:W-:-:S03]  /*2360*/  PRMT R60, R12, 0x7632, R60 ;  /* 0x000076320c3c7816 */ /* 0x010fc6000000003c */
[----:B------:R-:W-:Y:S01]  /*2370*/  IMAD.U32 R61, R61, 0x10000, RZ ;  /* 0x000100003d3d7824 */ /* 0x000fe200078e00ff */
[----:B------:R-:W-:Y:S01]  /*2380*/  FADD R8, R8, R16 ;  /* 0x0000001008087221 */ /* 0x000fe20000000000 */
[----:B------:R-:W-:Y:S02]  /*2390*/  IMAD.U32 R60, R60, 0x10000, RZ ;  /* 0x000100003c3c7824 */ /* 0x000fe400078e00ff */
[----:B------:R-:W-:Y:S02]  /*23a0*/  FADD R17, R61, R17 ;  /* 0x000000113d117221 */ /* 0x000fe40000000000 */
[----:B------:R-:W-:Y:S01]  /*23b0*/  FADD R60, R60, R21 ;  /* 0x000000153c3c7221 */ /* 0x000fe20000000000 */
[----:B------:R-:W-:Y:S01]  /*23c0*/  FADD R21, R8, 1 ;  /* 0x3f80000008157421 */ /* 0x000fe20000000000 */
[----:B------:R-:W-:Y:S01]  /*23d0*/  FADD R16, R17, 1 ;  /* 0x3f80000011107421 */ /* 0x000fe20000000000 */
[C---:B------:R-:W-:Y:S01]  /*23e0*/  IMAD.U32 R17, R9.reuse, 0x10000, RZ ;  /* 0x0001000009117824 */ /* 0x040fe200078e00ff */
[----:B------:R-:W-:Y:S01]  /*23f0*/  PRMT R9, R9, 0x7632, R9 ;  /* 0x0000763209097816 */ /* 0x000fe20000000009 */
[----:B------:R0:W-:Y:S02]  /*2400*/  STS.128 [R58], R36 ;  /* 0x000000243a007388 */ /* 0x0001e40000000c00 */
[----:B------:R-:W-:-:S02]  /*2410*/  FADD R17, R17, R18 ;  /* 0x0000001211117221 */ /* 0x000fc40000000000 */
[----:B------:R-:W-:Y:S04]  /*2420*/  STS.128 [R58+0x10], R32 ;  /* 0x000010203a007388 */ /* 0x000fe80000000c00 */
[----:B------:R-:W-:Y:S04]  /*2430*/  STS.128 [R58+0x20], R40 ;  /* 0x000020283a007388 */ /* 0x000fe80000000c00 */
[----:B------:R-:W-:Y:S04]  /*2440*/  STS.128 [R58+0x30], R44 ;  /* 0x0000302c3a007388 */ /* 0x000fe80000000c00 */
[----:B------:R-:W-:Y:S01]  /*2450*/  BAR.SYNC.DEFER_BLOCKING 0x0 ;  /* 0x0000000000007b1d */ /* 0x000fe20000010000 */
[----:B0-----:R-:W-:Y:S01]  /*2460*/  IMAD.U32 R37, R12, 0x10000, RZ ;  /* 0x000100000c257824 */ /* 0x001fe200078e00ff */
[----:B------:R-:W-:-:S03]  /*2470*/  FADD R36, R17, 1 ;  /* 0x3f80000011247421 */ /* 0x000fc60000000000 */
[----:B------:R-:W-:Y:S01]  /*2480*/  FADD R20, R37, R20 ;  /* 0x0000001425147221 */ /* 0x000fe20000000000 */
[C---:B------:R-:W-:Y:S01]  /*2490*/  IMAD.U32 R37, R13.reuse, 0x10000, RZ ;  /* 0x000100000d257824 */ /* 0x040fe200078e00ff */
[----:B------:R-:W-:-:S03]  /*24a0*/  PRMT R13, R13, 0x7632, R13 ;  /* 0x000076320d0d7816 */ /* 0x000fc6000000000d */
[----:B------:R-:W-:Y:S01]  /*24b0*/  FADD R37, R37, R22 ;  /* 0x0000001625257221 */ /* 0x000fe20000000000 */
[----:B------:R-:W0:Y:S04]  /*24c0*/  LDS.128 R48, [R59.X4] ;  /* 0x000000003b307984 */ /* 0x000e280000004c00 */
[----:B------:R-:W1:Y:S04]  /*24d0*/  LDS.128 R52, [R59.X4+0x4010] ;  /* 0x004010003b347984 */ /* 0x000e680000004c00 */
[----:B------:R-:W2:Y:S01]  /*24e0*/  LDS.128 R32, [R59.X4+0x10] ;  /* 0x000010003b207984 */ /* 0x000ea20000004c00 */
[----:B0-----:R-:W-:Y:S01]  /*24f0*/  FFMA R8, R48, R21, R20 ;  /* 0x0000001530087223 */ /* 0x001fe20000000014 */
[--C-:B------:R-:W-:Y:S01]  /*2500*/  FFMA R49, R49, R16, R60.reuse ;  /* 0x0000001031317223 */ /* 0x100fe2000000003c */
[----:B------:R-:W-:Y:S01]  /*2510*/  FFMA R50, R50, R36, R37 ;  /* 0x0000002432327223 */ /* 0x000fe20000000025 */
[----:B-1----:R-:W-:-:S02]  /*2520*/  FFMA R53, R16, R53, R60 ;  /* 0x0000003510357223 */ /* 0x002fc4000000003c */
[----:B------:R-:W-:Y:S01]  /*2530*/  FSEL R12, R8, +INF , P1 ;  /* 0x7f800000080c7808 */ /* 0x000fe20000800000 */
[----:B------:R-:W-:Y:S01]  /*2540*/  FFMA R52, R21, R52, R20 ;  /* 0x0000003415347223 */ /* 0x000fe20000000014 */
[----:B------:R-:W-:Y:S01]  /*2550*/  FSEL R39, R49, +INF , P1 ;  /* 0x7f80000031277808 */ /* 0x000fe20000800000 */
[----:B------:R-:W-:Y:S01]  /*2560*/  IMAD.U32 R16, R9, 0x10000, RZ ;  /* 0x0001000009107824 */ /* 0x000fe200078e00ff */
[----:B------:R-:W-:Y:S01]  /*2570*/  FSEL R38, R53, +INF , P1 ;  /* 0x7f80000035267808 */ /* 0x000fe20000800000 */
[----:B------:R-:W-:Y:S01]  /*2580*/  IMAD.U32 R20, R13, 0x10000, RZ ;  /* 0x000100000d147824 */ /* 0x000fe200078e00ff */
[-C--:B------:R-:W-:Y:S01]  /*2590*/  FSETP.GEU.AND P4, PT, R12, R39.reuse, PT ;  /* 0x000000270c00720b */ /* 0x080fe20003f8e000 */
[----:B------:R-:W-:Y:S01]  /*25a0*/  FADD R22, R16, R19 ;  /* 0x0000001310167221 */ /* 0x000fe20000000000 */
[----:B------:R-:W-:Y:S01]  /*25b0*/  FSEL R9, R52, +INF , P1 ;  /* 0x7f80000034097808 */ /* 0x000fe20000800000 */
[----:B------:R-:W0:Y:S01]  /*25c0*/  LDS.128 R16, [R59.X4+0x4020] ;  /* 0x004020003b107984 */ /* 0x000e220000004c00 */
[----:B------:R-:W-:Y:S01]  /*25d0*/  FSETP.NAN.AND P3, PT, R12, R12, PT ;  /* 0x0000000c0c00720b */ /* 0x000fe20003f68000 */
[----:B------:R-:W-:Y:S01]  /*25e0*/  FFMA R54, R36, R54, R37 ;  /* 0x0000003624367223 */ /* 0x000fe20000000025 */
[----:B------:R-:W-:Y:S01]  /*25f0*/  FSETP.GEU.AND P5, PT, R9, R38, PT ;  /* 0x000000260900720b */ /* 0x000fe20003fae000 */
[----:B------:R-:W-:Y:S01]  /*2600*/  FADD R20, R20, R23 ;  /* 0x0000001714147221 */ /* 0x000fe20000000000 */
[----:B------:R-:W-:Y:S01]  /*2610*/  FADD R22, R22, 1 ;  /* 0x3f80000016167421 */ /* 0x000fe20000000000 */
[----:B------:R-:W-:Y:S01]  /*2620*/  IMAD.U32 R23, R10, 0x10000, RZ ;  /* 0x000100000a177824 */ /* 0x000fe200078e00ff */
[----:B------:R-:W-:Y:S01]  /*2630*/  FSEL R36, R54, +INF , P1 ;  /* 0x7f80000036247808 */ /* 0x000fe20000800000 */
[----:B------:R-:W-:Y:S01]  /*2640*/  IMAD.U32 R13, R14, 0x10000, RZ ;  /* 0x000100000e0d7824 */ /* 0x000fe200078e00ff */
[----:B------:R-:W-:Y:S01]  /*2650*/  FFMA R51, R51, R22, R20 ;  /* 0x0000001633337223 */ /* 0x000fe20000000014 */
[----:B------:R-:W-:Y:S01]  /*2660*/  @P4 FSEL R12, R12, R39, P3 ;  /* 0x000000270c0c4208 */ /* 0x000fe20001800000 */
[----:B------:R-:W-:Y:S01]  /*2670*/  FADD R23, R23, R24 ;  /* 0x0000001817177221 */ /* 0x000fe20000000000 */
[----:B------:R-:W-:Y:S01]  /*2680*/  FSEL R39, R50, +INF , P1 ;  /* 0x7f80000032277808 */ /* 0x000fe20000800000 */
[----:B------:R-:W-:Y:S01]  /*2690*/  FFMA R55, R22, R55, R20 ;  /* 0x0000003716377223 */ /* 0x000fe20000000014 */
[----:B------:R-:W-:Y:S01]  /*26a0*/  FSETP.NAN.AND P4, PT, R9, R9, PT ;  /* 0x000000090900720b */ /* 0x000fe20003f88000 */
[----:B------:R-:W-:Y:S01]  /*26b0*/  FADD R13, R13, R28 ;  /* 0x0000001c0d0d7221 */ /* 0x000fe20000000000 */
[----:B------:R-:W-:Y:S01]  /*26c0*/  FSETP.GEU.AND P3, PT, R12, R39, PT ;  /* 0x000000270c00720b */ /* 0x000fe20003f6e000 */
[----:B------:R-:W-:Y:S01]  /*26d0*/  FADD R23, R23, 1 ;  /* 0x3f80000017177421 */ /* 0x000fe20000000000 */
[----:B------:R-:W-:Y:S01]  /*26e0*/  @P5 FSEL R9, R9, R38, P4 ;  /* 0x0000002609095208 */ /* 0x000fe20002000000 */
[----:B------:R-:W-:Y:S01]  /*26f0*/  IMAD R21, R56, 0x1800, R59 ;  /* 0x0000180038157824 */ /* 0x000fe200078e023b */
[----:B------:R-:W-:-:S02]  /*2700*/  FSETP.NAN.AND P5, PT, R12, R12, PT ;  /* 0x0000000c0c00720b */ /* 0x000fc40003fa8000 */
[-C--:B------:R-:W-:Y:S02]  /*2710*/  FSETP.GEU.AND P4, PT, R9, R36.reuse, PT ;  /* 0x000000240900720b */ /* 0x080fe40003f8e000 */
[----:B------:R-:W-:Y:S02]  /*2720*/  FSEL R37, R51, +INF , P1 ;  /* 0x7f80000033257808 */ /* 0x000fe40000800000 */
[----:B------:R-:W-:Y:S02]  /*2730*/  PRMT R10, R10, 0x7632, R10 ;  /* 0x000076320a0a7816 */ /* 0x000fe4000000000a */
[----:B------:R-:W-:Y:S02]  /*2740*/  FSEL R22, R55, +INF , P1 ;  /* 0x7f80000037167808 */ /* 0x000fe40000800000 */
[----:B------:R-:W-:Y:S01]  /*2750*/  @P3 FSEL R12, R12, R39, P5 ;  /* 0x000000270c0c3208 */ /* 0x000fe20002800000 */
[----:B------:R-:W-:Y:S01]  /*2760*/  IMAD.U32 R20, R10, 0x10000, RZ ;  /* 0x000100000a147824 */ /* 0x000fe200078e00ff */
[C---:B------:R-:W-:Y:S01]  /*2770*/  FSETP.NAN.AND P5, PT, R9.reuse, R9, PT ;  /* 0x000000090900720b */ /* 0x040fe20003fa8000 */
[----:B--2---:R-:W-:Y:S01]  /*2780*/  FFMA R10, R32, R23, R13 ;  /* 0x00000017200a7223 */ /* 0x004fe2000000000d */
[----:B------:R-:W-:Y:S01]  /*2790*/  FSETP.GEU.AND P3, PT, R12, R37, PT ;  /* 0x000000250c00720b */ /* 0x000fe20003f6e000 */
[----:B------:R-:W-:Y:S01]  /*27a0*/  FADD R20, R20, R25 ;  /* 0x0000001914147221 */ /* 0x000fe20000000000 */
[----:B------:R-:W-:Y:S01]  /*27b0*/  @P4 FSEL R9, R9, R36, P5 ;  /* 0x0000002409094208 */ /* 0x000fe20002800000 */
[----:B------:R-:W-:Y:S01]  /*27c0*/  IMAD.U32 R25, R11, 0x10000, RZ ;  /* 0x000100000b197824 */ /* 0x000fe200078e00ff */
[----:B------:R-:W-:Y:S01]  /*27d0*/  FSETP.NAN.AND P5, PT, R12, R12, PT ;  /* 0x0000000c0c00720b */ /* 0x000fe20003fa8000 */
[----:B------:R-:W-:Y:S01]  /*27e0*/  FADD R20, R20, 1 ;  /* 0x3f80000014147421 */ /* 0x000fe20000000000 */
[----:B------:R-:W-:Y:S01]  /*27f0*/  FSETP.GEU.AND P4, PT, R9, R22, PT ;  /* 0x000000160900720b */ /* 0x000fe20003f8e000 */
[----:B0-----:R-:W-:Y:S01]  /*2800*/  FFMA R13, R23, R16, R13 ;  /* 0x00000010170d7223 */ /* 0x001fe2000000000d */
[----:B------:R-:W-:Y:S01]  /*2810*/  PRMT R14, R14, 0x7632, R14 ;  /* 0x000076320e0e7816 */ /* 0x000fe2000000000e */
[----:B------:R-:W-:Y:S01]  /*2820*/  IMAD.U32 R23, R15, 0x10000, RZ ;  /* 0x000100000f177824 */ /* 0x000fe200078e00ff */
[----:B------:R-:W-:Y:S01]  /*2830*/  FADD R25, R25, R26 ;  /* 0x0000001a19197221 */ /* 0x000fe20000000000 */
[----:B------:R-:W-:-:S02]  /*2840*/  PRMT R11, R11, 0x7632, R11 ;  /* 0x000076320b0b7816 */ /* 0x000fc4000000000b */
[----:B------:R-:W-:Y:S01]  /*2850*/  @P3 FSEL R12, R12, R37, P5 ;  /* 0x000000250c0c3208 */ /* 0x000fe20002800000 */
[----:B------:R-:W-:Y:S01]  /*2860*/  IMAD.U32 R14, R14, 0x10000, RZ ;  /* 0x000100000e0e7824 */ /* 0x000fe200078e00ff */
[----:B------:R-:W-:Y:S01]  /*2870*/  FSEL R37, R10, +INF , P1 ;  /* 0x7f8000000a257808 */ /* 0x000fe20000800000 */
[----:B------:R-:W-:Y:S01]  /*2880*/  FADD R23, R23, R30 ;  /* 0x0000001e17177221 */ /* 0x000fe20000000000 */
[----:B------:R-:W-:Y:S01]  /*2890*/  FSETP.NAN.AND P5, PT, R9, R9, PT ;  /* 0x000000090900720b */ /* 0x000fe20003fa8000 */
[----:B------:R-:W-:Y:S01]  /*28a0*/  FADD R14, R14, R29 ;  /* 0x0000001d0e0e7221 */ /* 0x000fe20000000000 */
[----:B------:R-:W-:Y:S01]  /*28b0*/  FSETP.GEU.AND P3, PT, R12, R37, PT ;  /* 0x000000250c00720b */ /* 0x000fe20003f6e000 */
[----:B------:R-:W-:Y:S01]  /*28c0*/  FADD R25, R25, 1 ;  /* 0x3f80000019197421 */ /* 0x000fe20000000000 */
[----:B------:R-:W-:Y:S01]  /*28d0*/  @P4 FSEL R9, R9, R22, P5 ;  /* 0x0000001609094208 */ /* 0x000fe20002800000 */
[--C-:B------:R-:W-:Y:S01]  /*28e0*/  FFMA R33, R33, R20, R14.reuse ;  /* 0x0000001421217223 */ /* 0x100fe2000000000e */
[----:B------:R-:W-:Y:S01]  /*28f0*/  FSEL R16, R13, +INF , P1 ;  /* 0x7f8000000d107808 */ /* 0x000fe20000800000 */
[----:B------:R-:W-:Y:S01]  /*2900*/  FFMA R14, R20, R17, R14 ;  /* 0x00000011140e7223 */ /* 0x000fe2000000000e */
[----:B------:R-:W-:Y:S01]  /*2910*/  FSETP.NAN.AND P5, PT, R12, R12, PT ;  /* 0x0000000c0c00720b */ /* 0x000fe20003fa8000 */
[--C-:B------:R-:W-:Y:S01]  /*2920*/  FFMA R34, R34, R25, R23.reuse ;  /* 0x0000001922227223 */ /* 0x100fe20000000017 */
[----:B------:R-:W-:Y:S01]  /*2930*/  FSETP.GEU.AND P4, PT, R9, R16, PT ;  /* 0x000000100900720b */ /* 0x000fe20003f8e000 */
[----:B------:R-:W-:Y:S01]  /*2940*/  FFMA R22, R25, R18, R23 ;  /* 0x0000001219167223 */ /* 0x000fe20000000017 */
[----:B------:R-:W-:Y:S01]  /*2950*/  FSEL R29, R33, +INF , P1 ;  /* 0x7f800000211d7808 */ /* 0x000fe20000800000 */
[----:B------:R-:W-:Y:S01]  /*2960*/  IMAD.WIDE R24, R21, R4, c[0x0][0x178] ;  /* 0x00005e0015187625 */ /* 0x000fe200078e0204 */
[----:B------:R-:W-:-:S02]  /*2970*/  FSEL R20, R14, +INF , P1 ;  /* 0x7f8000000e147808 */ /* 0x000fc40000800000 */
[----:B------:R-:W-:Y:S02]  /*2980*/  @P3 FSEL R12, R12, R37, P5 ;  /* 0x000000250c0c3208 */ /* 0x000fe40002800000 */
[----:B------:R-:W-:Y:S02]  /*2990*/  FSETP.NAN.AND P5, PT, R9, R9, PT ;  /* 0x000000090900720b */ /* 0x000fe40003fa8000 */
[C---:B------:R-:W-:Y:S02]  /*29a0*/  FSETP.GEU.AND P3, PT, R12.reuse, R29, PT ;  /* 0x0000001d0c00720b */ /* 0x040fe40003f6e000 */
[----:B------:R-:W-:Y:S02]  /*29b0*/  PRMT R15, R15, 0x7632, R15 ;  /* 0x000076320f0f7816 */ /* 0x000fe4000000000f */
[----:B------:R-:W-:Y:S01]  /*29c0*/  @P4 FSEL R9, R9, R16, P5 ;  /* 0x0000001009094208 */ /* 0x000fe20002800000 */
[----:B------:R-:W-:Y:S01]  /*29d0*/  IMAD.U32 R16, R11, 0x10000, RZ ;  /* 0x000100000b107824 */ /* 0x000fe200078e00ff */
[----:B------:R-:W-:-:S02]  /*29e0*/  FSETP.NAN.AND P5, PT, R12, R12, PT ;  /* 0x0000000c0c00720b */ /* 0x000fc40003fa8000 */
[----:B------:R-:W-:Y:S01]  /*29f0*/  FSETP.GEU.AND P4, PT, R9, R20, PT ;  /* 0x000000140900720b */ /* 0x000fe20003f8e000 */
[----:B------:R-:W-:Y:S01]  /*2a00*/  FADD R27, R16, R27 ;  /* 0x0000001b101b7221 */ /* 0x000fe20000000000 */
[----:B------:R-:W-:Y:S01]  /*2a10*/  FSEL R11, R34, +INF , P1 ;  /* 0x7f800000220b7808 */ /* 0x000fe20000800000 */
[----:B------:R-:W-:Y:S01]  /*2a20*/  IMAD.U32 R16, R15, 0x10000, RZ ;  /* 0x000100000f107824 */ /* 0x000fe200078e00ff */
[----:B------:R-:W-:Y:S02]  /*2a30*/  FSEL R18, R22, +INF , P1 ;  /* 0x7f80000016127808 */ /* 0x000fe40000800000 */
[----:B------:R-:W-:Y:S01]  /*2a40*/  @P3 FSEL R12, R12, R29, P5 ;  /* 0x0000001d0c0c3208 */ /* 0x000fe20002800000 */
[----:B------:R-:W-:Y:S01]  /*2a50*/  FADD R31, R16, R31 ;  /* 0x0000001f101f7221 */ /* 0x000fe20000000000 */
[----:B------:R-:W-:Y:S01]  /*2a60*/  FSETP.NAN.AND P5, PT, R9, R9, PT ;  /* 0x000000090900720b */ /* 0x000fe20003fa8000 */
[----:B------:R-:W-:Y:S01]  /*2a70*/  FADD R16, R27, 1 ;  /* 0x3f8000001b107421 */ /* 0x000fe20000000000 */
[----:B------:R-:W-:-:S02]  /*2a80*/  FSETP.GEU.AND P3, PT, R12, R11, PT ;  /* 0x0000000b0c00720b */ /* 0x000fc40003f6e000 */
[----:B------:R-:W-:Y:S01]  /*2a90*/  FSEL R15, R8, -INF , P1 ;  /* 0xff800000080f7808 */ /* 0x000fe20000800000 */
[--C-:B------:R-:W-:Y:S01]  /*2aa0*/  FFMA R35, R35, R16, R31.reuse ;  /* 0x0000001023237223 */ /* 0x100fe2000000001f */
[----:B------:R-:W-:Y:S01]  /*2ab0*/  @P4 FSEL R9, R9, R20, P5 ;  /* 0x0000001409094208 */ /* 0x000fe20002800000 */
[----:B------:R-:W-:Y:S01]  /*2ac0*/  FFMA R23, R16, R19, R31 ;  /* 0x0000001310177223 */ /* 0x000fe2000000001f */
[----:B------:R-:W-:Y:S02]  /*2ad0*/  FSETP.NAN.AND P5, PT, R12, R12, PT ;  /* 0x0000000c0c00720b */ /* 0x000fe40003fa8000 */
[----:B------:R-:W-:Y:S02]  /*2ae0*/  FSETP.GEU.AND P4, PT, R9, R18, PT ;  /* 0x000000120900720b */ /* 0x000fe40003f8e000 */
[----:B------:R-:W-:Y:S02]  /*2af0*/  FSEL R16, R23, +INF , P1 ;  /* 0x7f80000017107808 */ /* 0x000fe40000800000 */
[----:B------:R-:W-:-:S02]  /*2b00*/  FSEL R20, R52, -INF , P1 ;  /* 0xff80000034147808 */ /* 0x000fc40000800000 */
[----:B------:R-:W-:Y:S02]  /*2b10*/  @P3 FSEL R12, R12, R11, P5 ;  /* 0x0000000b0c0c3208 */ /* 0x000fe40002800000 */
[----:B------:R-:W-:Y:S02]  /*2b20*/  FSEL R11, R35, +INF , P1 ;  /* 0x7f800000230b7808 */ /* 0x000fe40000800000 */
[C---:B------:R-:W-:Y:S02]  /*2b30*/  FSETP.NAN.AND P5, PT, R9.reuse, R9, PT ;  /* 0x000000090900720b */ /* 0x040fe40003fa8000 */
[C---:B------:R-:W-:Y:S02]  /*2b40*/  FSETP.GEU.AND P3, PT, R12.reuse, R11, PT ;  /* 0x0000000b0c00720b */ /* 0x040fe40003f6e000 */
[----:B------:R-:W-:Y:S02]  /*2b50*/  @P4 FSEL R9, R9, R18, P5 ;  /* 0x0000001209094208 */ /* 0x000fe40002800000 */
[----:B------:R-:W-:-:S02]  /*2b60*/  FSETP.NAN.AND P4, PT, R12, R12, PT ;  /* 0x0000000c0c00720b */ /* 0x000fc40003f88000 */
[----:B------:R-:W-:Y:S02]  /*2b70*/  FSETP.GEU.AND P5, PT, R9, R16, PT ;  /* 0x000000100900720b */ /* 0x000fe40003fae000 */
[----:B------:R-:W-:Y:S02]  /*2b80*/  FSEL R18, R49, -INF , P1 ;  /* 0xff80000031127808 */ /* 0x000fe40000800000 */
[----:B------:R-:W-:Y:S02]  /*2b90*/  FSEL R17, R53, -INF , P1 ;  /* 0xff80000035117808 */ /* 0x000fe40000800000 */
[----:B------:R-:W-:Y:S02]  /*2ba0*/  FSETP.NAN.AND P6, PT, R15, R15, PT ;  /* 0x0000000f0f00720b */ /* 0x000fe40003fc8000 */
[----:B------:R-:W-:Y:S02]  /*2bb0*/  @P3 FSEL R12, R12, R11, P4 ;  /* 0x0000000b0c0c3208 */ /* 0x000fe40002000000 */
[----:B------:R-:W-:-:S02]  /*2bc0*/  FSETP.NAN.AND P3, PT, R9, R9, PT ;  /* 0x000000090900720b */ /* 0x000fc40003f68000 */
[----:B------:R-:W-:Y:S01]  /*2bd0*/  F2FP.BF16.PACK_AB R8, R49, R8 ;  /* 0x000000083108723e */ /* 0x000fe200000010ff */
[----:B------:R-:W0:Y:S01]  /*2be0*/  SHFL.BFLY PT, R11, R12, 0x10, 0x1f ;  /* 0x0e001f000c0b7f89 */ /* 0x000e2200000e0000 */
[----:B------:R-:W-:Y:S02]  /*2bf0*/  @P5 FSEL R9, R9, R16, P3 ;  /* 0x0000001009095208 */ /* 0x000fe40001800000 */
[----:B------:R-:W-:Y:S02]  /*2c00*/  FSETP.NAN.AND P3, PT, R12, R12, PT ;  /* 0x0000000c0c00720b */ /* 0x000fe40003f68000 */
[----:B------:R-:W-:Y:S01]  /*2c10*/  IADD3 R21, R21, 0xc00, RZ ;  /* 0x00000c0015157810 */ /* 0x000fe20007ffe0ff */
[----:B------:R-:W1:Y:S01]  /*2c20*/  SHFL.BFLY PT, R16, R9, 0x10, 0x1f ;  /* 0x0e001f0009107f89 */ /* 0x000e6200000e0000 */
[----:B------:R-:W-:Y:S02]  /*2c30*/  FSEL R28, R33, -INF , P1 ;  /* 0xff800000211c7808 */ /* 0x000fe40000800000 */
[----:B------:R-:W-:-:S02]  /*2c40*/  FSEL R27, R14, -INF , P1 ;  /* 0xff8000000e1b7808 */ /* 0x000fc40000800000 */
[----:B0-----:R-:W-:Y:S02]  /*2c50*/  FSETP.GEU.AND P4, PT, R12, R11, PT ;  /* 0x0000000b0c00720b */ /* 0x001fe40003f8e000 */
[----:B-1----:R-:W-:-:S11]  /*2c60*/  FSETP.GEU.AND P5, PT, R9, R16, PT ;  /* 0x000000100900720b */ /* 0x002fd60003fae000 */
[----:B------:R-:W-:Y:S02]  /*2c70*/  @P4 FSEL R12, R12, R11, P3 ;  /* 0x0000000b0c0c4208 */ /* 0x000fe40001800000 */
[----:B------:R-:W-:-:S03]  /*2c80*/  FSETP.NAN.AND P3, PT, R9, R9, PT ;  /* 0x000000090900720b */ /* 0x000fc60003f68000 */
[----:B------:R-:W0:Y:S01]  /*2c90*/  SHFL.BFLY PT, R11, R12, 0x8, 0x1f ;  /* 0x0d001f000c0b7f89 */ /* 0x000e2200000e0000 */
[----:B------:R-:W-:Y:S02]  /*2ca0*/  @P5 FSEL R9, R9, R16, P3 ;  /* 0x0000001009095208 */ /* 0x000fe40001800000 */
[----:B------:R-:W-:-:S03]  /*2cb0*/  FSETP.NAN.AND P3, PT, R12, R12, PT ;  /* 0x0000000c0c00720b */ /* 0x000fc60003f68000 */
[----:B------:R-:W1:Y:S01]  /*2cc0*/  SHFL.BFLY PT, R16, R9, 0x8, 0x1f ;  /* 0x0d001f0009107f89 */ /* 0x000e6200000e0000 */
        /* <DEDUP_REMOVED lines=14> */
[CC--:B------:R-:W-:Y:S02]  /*2db0*/  FSETP.GT.AND P5, PT, R15.reuse, R18.reuse, PT ;  /* 0x000000120f00720b */ /* 0x0c0fe40003fa4000 */
[----:B------:R-:W-:Y:S01]  /*2dc0*/  FSETP.GT.AND P3, PT, R20, R17, PT ;  /* 0x000000111400720b */ /* 0x000fe20003f64000 */
[----:B------:R-:W1:Y:S10]  /*2dd0*/  SHFL.BFLY PT, R16, R9, 0x2, 0x1f ;  /* 0x0c401f0009107f89 */ /* 0x000e7400000e0000 */
[----:B------:R-:W-:-:S02]  /*2de0*/  @!P5 FSEL R15, R15, R18, P6 ;  /* 0x000000120f0fd208 */ /* 0x000fc40003000000 */
[----:B------:R-:W-:Y:S02]  /*2df0*/  FSETP.NAN.AND P5, PT, R20, R20, PT ;  /* 0x000000141400720b */ /* 0x000fe40003fa8000 */
[----:B------:R-:W-:Y:S02]  /*2e00*/  FSEL R18, R50, -INF , P1 ;  /* 0xff80000032127808 */ /* 0x000fe40000800000 */
[----:B------:R-:W-:Y:S02]  /*2e10*/  @!P3 FSEL R20, R20, R17, P5 ;  /* 0x000000111414b208 */ /* 0x000fe40002800000 */
[C---:B0-----:R-:W-:Y:S02]  /*2e20*/  FSETP.GEU.AND P4, PT, R12.reuse, R11, PT ;  /* 0x0000000b0c00720b */ /* 0x041fe40003f8e000 */
[----:B------:R-:W-:Y:S02]  /*2e30*/  FSETP.NAN.AND P5, PT, R12, R12, PT ;  /* 0x0000000c0c00720b */ /* 0x000fe40003fa8000 */
[----:B------:R-:W-:-:S02]  /*2e40*/  FSEL R17, R54, -INF , P1 ;  /* 0xff80000036117808 */ /* 0x000fc40000800000 */
[C---:B-1----:R-:W-:Y:S02]  /*2e50*/  FSETP.GEU.AND P3, PT, R9.reuse, R16, PT ;  /* 0x000000100900720b */ /* 0x042fe40003f6e000 */
[----:B------:R-:W-:-:S05]  /*2e60*/  FSETP.NAN.AND P6, PT, R9, R9, PT ;  /* 0x000000090900720b */ /* 0x000fca0003fc8000 */
[----:B------:R-:W-:Y:S02]  /*2e70*/  @P4 FSEL R12, R12, R11, P5 ;  /* 0x0000000b0c0c4208 */ /* 0x000fe40002800000 */
[----:B------:R-:W-:Y:S02]  /*2e80*/  FSETP.GT.AND P4, PT, R15, R18, PT ;  /* 0x000000120f00720b */ /* 0x000fe40003f84000 */
[C---:B------:R-:W-:Y:S01]  /*2e90*/  FSETP.GT.AND P5, PT, R20.reuse, R17, PT ;  /* 0x000000111400720b */ /* 0x040fe20003fa4000 */
[----:B------:R-:W0:Y:S01]  /*2ea0*/  SHFL.BFLY PT, R11, R12, 0x1, 0x1f ;  /* 0x0c201f000c0b7f89 */ /* 0x000e2200000e0000 */
[----:B------:R-:W-:Y:S02]  /*2eb0*/  @P3 FSEL R9, R9, R16, P6 ;  /* 0x0000001009093208 */ /* 0x000fe40003000000 */
[----:B------:R-:W-:Y:S02]  /*2ec0*/  FSETP.NAN.AND P3, PT, R15, R15, PT ;  /* 0x0000000f0f00720b */ /* 0x000fe40003f68000 */
[----:B------:R-:W-:Y:S01]  /*2ed0*/  FSETP.NAN.AND P6, PT, R20, R20, PT ;  /* 0x000000141400720b */ /* 0x000fe20003fc8000 */
[----:B------:R-:W-:Y:S01]  /*2ee0*/  IMAD.MOV.U32 R26, RZ, RZ, R9 ;  /* 0x000000ffff1a7224 */ /* 0x000fe200078e0009 */
[----:B------:R-:W-:-:S02]  /*2ef0*/  FSEL R16, R51, -INF , P1 ;  /* 0xff80000033107808 */ /* 0x000fc40000800000 */
[----:B------:R-:W-:Y:S02]  /*2f00*/  F2FP.BF16.PACK_AB R9, R51, R50 ;  /* 0x000000323309723e */ /* 0x000fe400000010ff */
[----:B------:R-:W-:Y:S01]  /*2f10*/  @!P4 FSEL R15, R15, R18, P3 ;  /* 0x000000120f0fc208 */ /* 0x000fe20001800000 */
[----:B------:R-:W1:Y:S01]  /*2f20*/  SHFL.BFLY PT, R19, R26, 0x1, 0x1f ;  /* 0x0c201f001a137f89 */ /* 0x000e6200000e0000 */
[----:B------:R-:W-:Y:S02]  /*2f30*/  @!P5 FSEL R20, R20, R17, P6 ;  /* 0x000000111414d208 */ /* 0x000fe40003000000 */
[----:B------:R-:W-:Y:S02]  /*2f40*/  FSETP.GT.AND P5, PT, R15, R16, PT ;  /* 0x000000100f00720b */ /* 0x000fe40003fa4000 */
[----:B------:R-:W-:Y:S02]  /*2f50*/  FSEL R17, R55, -INF , P1 ;  /* 0xff80000037117808 */ /* 0x000fe40000800000 */
[----:B------:R-:W-:-:S02]  /*2f60*/  FSETP.NAN.AND P6, PT, R15, R15, PT ;  /* 0x0000000f0f00720b */ /* 0x000fc40003fc8000 */
[----:B------:R-:W-:Y:S02]  /*2f70*/  FSETP.GT.AND P4, PT, R20, R17, PT ;  /* 0x000000111400720b */ /* 0x000fe40003f84000 */
[----:B------:R-:W-:Y:S02]  /*2f80*/  F2FP.BF16.PACK_AB R18, R14, R13 ;  /* 0x0000000d0e12723e */ /* 0x000fe400000010ff */
[----:B0-----:R-:W-:-:S03]  /*2f90*/  FSETP.GEU.AND P3, PT, R12, R11, PT ;  /* 0x0000000b0c00720b */ /* 0x001fc60003f6e000 */
[----:B------:R-:W-:Y:S02]  /*2fa0*/  @!P5 FSEL R15, R15, R16, P6 ;  /* 0x000000100f0fd208 */ /* 0x000fe40003000000 */
[----:B------:R-:W-:Y:S02]  /*2fb0*/  FSETP.NAN.AND P5, PT, R20, R20, PT ;  /* 0x000000141400720b */ /* 0x000fe40003fa8000 */
[----:B------:R-:W-:Y:S02]  /*2fc0*/  FSEL R16, R10, -INF , P1 ;  /* 0xff8000000a107808 */ /* 0x000fe40000800000 */
[----:B------:R-:W-:Y:S02]  /*2fd0*/  @!P4 FSEL R20, R20, R17, P5 ;  /* 0x000000111414c208 */ /* 0x000fe40002800000 */
[----:B------:R-:W-:Y:S02]  /*2fe0*/  FSETP.GT.AND P4, PT, R15, R16, PT ;  /* 0x000000100f00720b */ /* 0x000fe40003f84000 */
[----:B------:R-:W-:-:S02]  /*2ff0*/  FSETP.NAN.AND P5, PT, R12, R12, PT ;  /* 0x0000000c0c00720b */ /* 0x000fc40003fa8000 */
[----:B------:R-:W-:Y:S02]  /*3000*/  FSEL R17, R13, -INF , P1 ;  /* 0xff8000000d117808 */ /* 0x000fe40000800000 */
[----:B------:R-:W-:Y:S02]  /*3010*/  @P3 SEL R12, R12, R11, P5 ;  /* 0x0000000b0c0c3207 */ /* 0x000fe40002800000 */
[----:B------:R-:W-:Y:S02]  /*3020*/  FSETP.GT.AND P5, PT, R20, R17, PT ;  /* 0x000000111400720b */ /* 0x000fe40003fa4000 */
[----:B-1----:R-:W-:Y:S02]  /*3030*/  FSETP.GEU.AND P3, PT, R26, R19, PT ;  /* 0x000000131a00720b */ /* 0x002fe40003f6e000 */
[----:B------:R-:W-:Y:S02]  /*3040*/  FSETP.NAN.AND P6, PT, R15, R15, PT ;  /* 0x0000000f0f00720b */ /* 0x000fe40003fc8000 */
[----:B------:R-:W-:-:S02]  /*3050*/  F2FP.BF16.PACK_AB R10, R33, R10 ;  /* 0x0000000a210a723e */ /* 0x000fc400000010ff */
[----:B------:R-:W-:Y:S02]  /*3060*/  F2FP.BF16.PACK_AB R11, R35, R34 ;  /* 0x00000022230b723e */ /* 0x000fe400000010ff */
[----:B------:R-:W-:Y:S02]  /*3070*/  @!P4 FSEL R15, R15, R16, P6 ;  /* 0x000000100f0fc208 */ /* 0x000fe40003000000 */
[----:B------:R-:W-:Y:S01]  /*3080*/  FSETP.NAN.AND P4, PT, R20, R20, PT ;  /* 0x000000141400720b */ /* 0x000fe20003f88000 */
[----:B------:R0:W-:Y:S01]  /*3090*/  @P1 STG.E.128 [R24.64], R8 ;  /* 0x0000000818001986 */ /* 0x0001e2000c101d04 */
[----:B------:R-:W-:Y:S02]  /*30a0*/  FSETP.NAN.AND P6, PT, R26, R26, PT ;  /* 0x0000001a1a00720b */ /* 0x000fe40003fc8000 */
[----:B------:R-:W-:Y:S02]  /*30b0*/  @!P5 FSEL R20, R20, R17, P4 ;  /* 0x000000111414d208 */ /* 0x000fe40002000000 */
[----:B------:R-:W-:-:S02]  /*30c0*/  @P3 SEL R26, R26, R19, P6 ;  /* 0x000000131a1a3207 */ /* 0x000fc40003000000 */
[----:B------:R-:W-:Y:S02]  /*30d0*/  F2FP.BF16.PACK_AB R16, R53, R52 ;  /* 0x000000343510723e */ /* 0x000fe400000010ff */
[----:B------:R-:W-:Y:S02]  /*30e0*/  F2FP.BF16.PACK_AB R17, R55, R54 ;  /* 0x000000363711723e */ /* 0x000fe400000010ff */
[----:B------:R-:W-:Y:S02]  /*30f0*/  F2FP.BF16.PACK_AB R19, R23, R22 ;  /* 0x000000161713723e */ /* 0x000fe400000010ff */
[C---:B------:R-:W-:Y:S02]  /*3100*/  FSETP.GT.AND P4, PT, R15.reuse, R28, PT ;  /* 0x0000001c0f00720b */ /* 0x040fe40003f84000 */
[----:B------:R-:W-:Y:S02]  /*3110*/  FSETP.GT.AND P5, PT, R20, R27, PT ;  /* 0x0000001b1400720b */ /* 0x000fe40003fa4000 */
[----:B------:R-:W-:Y:S01]  /*3120*/  FSETP.NAN.AND P6, PT, R15, R15, PT ;  /* 0x0000000f0f00720b */ /* 0x000fe20003fc8000 */
[----:B0-----:R-:W-:Y:S01]  /*3130*/  IMAD.WIDE R8, R21, R4, c[0x0][0x178] ;  /* 0x00005e0015087625 */ /* 0x001fe200078e0204 */
[----:B------:R-:W-:-:S02]  /*3140*/  SHF.R.U32.HI R10, RZ, 0x3, R3 ;  /* 0x00000003ff0a7819 */ /* 0x000fc40000011603 */
[----:B------:R-:W-:Y:S02]  /*3150*/  ISETP.GE.AND P3, PT, R3, 0x20, PT ;  /* 0x000000200300780c */ /* 0x000fe40003f66270 */
[----:B------:R0:W-:Y:S01]  /*3160*/  @P1 STG.E.128 [R8.64], R16 ;  /* 0x0000001008001986 */ /* 0x0001e2000c101d04 */
[----:B------:R-:W-:Y:S02]  /*3170*/  LOP3.LUT R11, R10, 0x3c, RZ, 0xc0, !PT ;  /* 0x0000003c0a0b7812 */ /* 0x000fe400078ec0ff */
[----:B------:R-:W-:Y:S01]  /*3180*/  @!P4 FSEL R15, R15, R28, P6 ;  /* 0x0000001c0f0fc208 */ /* 0x000fe20003000000 */
[----:B------:R-:W-:Y:S01]  /*3190*/  BAR.SYNC.DEFER_BLOCKING 0x0 ;  /* 0x0000000000007b1d */ /* 0x000fe20000010000 */
[----:B------:R-:W-:Y:S02]  /*31a0*/  FSETP.NAN.AND P4, PT, R20, R20, PT ;  /* 0x000000141400720b */ /* 0x000fe40003f88000 */
[----:B------:R-:W-:Y:S02]  /*31b0*/  FSEL R34, R34, -INF , P1 ;  /* 0xff80000022227808 */ /* 0x000fe40000800000 */
[----:B------:R-:W-:-:S02]  /*31c0*/  @!P5 FSEL R20, R20, R27, P4 ;  /* 0x0000001b1414d208 */ /* 0x000fc40002000000 */
[C---:B------:R-:W-:Y:S02]  /*31d0*/  FSETP.GT.AND P5, PT, R15.reuse, R34, PT ;  /* 0x000000220f00720b */ /* 0x040fe40003fa4000 */
[----:B------:R-:W-:Y:S02]  /*31e0*/  FSEL R13, R22, -INF , P1 ;  /* 0xff800000160d7808 */ /* 0x000fe40000800000 */
[----:B------:R-:W-:Y:S02]  /*31f0*/  FSETP.NAN.AND P6, PT, R15, R15, PT ;  /* 0x0000000f0f00720b */ /* 0x000fe40003fc8000 */
[----:B------:R-:W-:Y:S02]  /*3200*/  FSETP.GT.AND P4, PT, R20, R13, PT ;  /* 0x0000000d1400720b */ /* 0x000fe40003f84000 */
[----:B0-----:R-:W-:Y:S02]  /*3210*/  FSEL R8, R35, -INF , P1 ;  /* 0xff80000023087808 */ /* 0x001fe40000800000 */
[----:B------:R-:W-:-:S02]  /*3220*/  FSEL R23, R23, -INF , P1 ;  /* 0xff80000017177808 */ /* 0x000fc40000800000 */
[----:B------:R-:W-:Y:S02]  /*3230*/  LOP3.LUT R10, R3, 0x1, RZ, 0xc0, !PT ;  /* 0x00000001030a7812 */ /* 0x000fe400078ec0ff */
[----:B------:R-:W-:Y:S02]  /*3240*/  @!P5 FSEL R15, R15, R34, P6 ;  /* 0x000000220f0fd208 */ /* 0x000fe40003000000 */
[C---:B------:R-:W-:Y:S01]  /*3250*/  FSETP.NAN.AND P6, PT, R20.reuse, R20, PT ;  /* 0x000000141400720b */ /* 0x040fe20003fc8000 */
[----:B------:R-:W-:Y:S01]  /*3260*/  @!P2 STS [R11], R12 ;  /* 0x0000000c0b00a388 */ /* 0x000fe20000000800 */
[----:B------:R-:W-:Y:S02]  /*3270*/  FSETP.GT.AND P5, PT, R15, R8, PT ;  /* 0x000000080f00720b */ /* 0x000fe40003fa4000 */
[----:B------:R-:W-:Y:S01]  /*3280*/  @!P4 FSEL R20, R20, R13, P6 ;  /* 0x0000000d1414c208 */ /* 0x000fe20003000000 */
[----:B------:R-:W-:Y:S04]  /*3290*/  @!P2 STS [R11+0x40], R26 ;  /* 0x0000401a0b00a388 */ /* 0x000fe80000000800 */
[----:B------:R-:W-:Y:S01]  /*32a0*/  BAR.SYNC.DEFER_BLOCKING 0x0 ;  /* 0x0000000000007b1d */ /* 0x000fe20000010000 */
[----:B------:R-:W-:-:S02]  /*32b0*/  FSETP.GT.AND P4, PT, R20, R23, PT ;  /* 0x000000171400720b */ /* 0x000fc40003f84000 */
[C---:B------:R-:W-:Y:S02]  /*32c0*/  FSETP.NAN.AND P1, PT, R15.reuse, R15, PT ;  /* 0x0000000f0f00720b */ /* 0x040fe40003f28000 */
[----:B------:R-:W-:Y:S02]  /*32d0*/  LOP3.LUT R27, R6, 0x1, R3, 0xf8, !PT ;  /* 0x00000001061b7812 */ /* 0x000fe400078ef803 */
[----:B------:R-:W-:Y:S02]  /*32e0*/  @!P5 FSEL R15, R15, R8, P1 ;  /* 0x000000080f0fd208 */ /* 0x000fe40000800000 */
[C---:B------:R-:W-:Y:S01]  /*32f0*/  FSETP.NAN.AND P1, PT, R20.reuse, R20, PT ;  /* 0x000000141400720b */ /* 0x040fe20003f28000 */
[-C--:B------:R-:W-:Y:S01]  /*3300*/  IMAD.WIDE R24, R27, R4.reuse, c[0x0][0x1a0] ;  /* 0x000068001b187625 */ /* 0x080fe200078e0204 */
[----:B------:R-:W-:Y:S01]  /*3310*/  FSETP.NAN.AND P5, PT, R15, R15, PT ;  /* 0x0000000f0f00720b */ /* 0x000fe20003fa8000 */
[----:B------:R-:W0:Y:S02]  /*3320*/  SHFL.BFLY PT, R8, R15, 0x10, 0x1f ;  /* 0x0e001f000f087f89 */ /* 0x000e2400000e0000 */
[----:B------:R-:W-:Y:S01]  /*3330*/  @!P4 FSEL R20, R20, R23, P1 ;  /* 0x000000171414c208 */ /* 0x000fe20000800000 */
[----:B------:R-:W-:-:S03]  /*3340*/  IMAD.WIDE R22, R27, R4, c[0x0][0x198] ;  /* 0x000066001b167625 */ /* 0x000fc600078e0204 */
[----:B------:R-:W-:Y:S01]  /*3350*/  FSETP.NAN.AND P1, PT, R20, R20, PT ;  /* 0x000000141400720b */ /* 0x000fe20003f28000 */
[----:B------:R-:W1:Y:S04]  /*3360*/  SHFL.BFLY PT, R13, R20, 0x10, 0x1f ;  /* 0x0e001f00140d7f89 */ /* 0x000e6800000e0000 */
[----:B------:R-:W2:Y:S01]  /*3370*/  @!P3 LDS R2, [R3.X4] ;  /* 0x000000000302b984 */ /* 0x000ea20000004800 */
[----:B0-----:R-:W-:-:S04]  /*3380*/  FSETP.GT.AND P4, PT, R15, R8, PT ;  /* 0x000000080f00720b */ /* 0x001fc80003f84000 */
[----:B------:R-:W-:Y:S02]  /*3390*/  @!P5 FSEL R15, R15, R8, P4 ;  /* 0x000000080f0fd208 */ /* 0x000fe40002000000 */
[----:B-1----:R-:W-:-:S03]  /*33a0*/  FSETP.GT.AND P4, PT, R20, R13, PT ;  /* 0x0000000d1400720b */ /* 0x002fc60003f84000 */
[----:B------:R-:W0:Y:S01]  /*33b0*/  SHFL.BFLY PT, R8, R15, 0x8, 0x1f ;  /* 0x0d001f000f087f89 */ /* 0x000e2200000e0000 */
[----:B------:R-:W-:-:S05]  /*33c0*/  @!P1 FSEL R20, R20, R13, P4 ;  /* 0x0000000d14149208 */ /* 0x000fca0002000000 */
[----:B------:R-:W-:Y:S04]  /*33d0*/  SHFL.BFLY PT, R13, R20, 0x8, 0x1f ;  /* 0x0d001f00140d7f89 */ /* 0x000fe800000e0000 */
[----:B--2---:R-:W1:Y:S01]  /*33e0*/  SHFL.BFLY PT, R9, R2, 0x8, 0x1f ;  /* 0x0d001f0002097f89 */ /* 0x004e6200000e0000 */
[C---:B------:R-:W-:Y:S02]  /*33f0*/  FSETP.NAN.AND P1, PT, R2.reuse, R2, PT ;  /* 0x000000020200720b */ /* 0x040fe40003f28000 */
[----:B0-----:R-:W-:Y:S02]  /*3400*/  FSETP.GT.AND P4, PT, R15, R8, PT ;  /* 0x000000080f00720b */ /* 0x001fe40003f84000 */
[----:B-1----:R-:W-:-:S04]  /*3410*/  FSETP.GEU.AND P5, PT, R2, R9, PT ;  /* 0x000000090200720b */ /* 0x002fc80003fae000 */
[C---:B------:R-:W-:Y:S02]  /*3420*/  FSEL R9, R2.reuse, R9, !P5 ;  /* 0x0000000902097208 */ /* 0x040fe40006800000 */
[C---:B------:R-:W-:Y:S02]  /*3430*/  FSETP.NAN.AND P5, PT, R15.reuse, R15, PT ;  /* 0x0000000f0f00720b */ /* 0x040fe40003fa8000 */
[----:B------:R-:W-:Y:S02]  /*3440*/  FSEL R2, R2, R9, P1 ;  /* 0x0000000902027208 */ /* 0x000fe40000800000 */
[C---:B------:R-:W-:Y:S02]  /*3450*/  FSETP.GT.AND P1, PT, R20.reuse, R13, PT ;  /* 0x0000000d1400720b */ /* 0x040fe40003f24000 */
[----:B------:R-:W-:Y:S01]  /*3460*/  @!P4 FSEL R15, R15, R8, P5 ;  /* 0x000000080f0fc208 */ /* 0x000fe20002800000 */
[----:B------:R-:W0:Y:S01]  /*3470*/  SHFL.BFLY PT, R9, R2, 0x4, 0x1f ;  /* 0x0c801f0002097f89 */ /* 0x000e2200000e0000 */
[----:B------:R-:W-:-:S03]  /*3480*/  FSETP.NAN.AND P4, PT, R20, R20, PT ;  /* 0x000000141400720b */ /* 0x000fc60003f88000 */
[----:B------:R-:W1:Y:S06]  /*3490*/  SHFL.BFLY PT, R8, R15, 0x4, 0x1f ;  /* 0x0c801f000f087f89 */ /* 0x000e6c00000e0000 */
[----:B------:R-:W-:Y:S02]  /*34a0*/  @!P1 FSEL R20, R20, R13, P4 ;  /* 0x0000000d14149208 */ /* 0x000fe40002000000 */
[----:B------:R-:W-:-:S03]  /*34b0*/  FSETP.NAN.AND P1, PT, R2, R2, PT ;  /* 0x000000020200720b */ /* 0x000fc60003f28000 */
[----:B------:R-:W2:Y:S01]  /*34c0*/  SHFL.BFLY PT, R13, R20, 0x4, 0x1f ;  /* 0x0c801f00140d7f89 */ /* 0x000ea200000e0000 */
[----:B0-----:R-:W-:Y:S02]  /*34d0*/  FSETP.GEU.AND P5, PT, R2, R9, PT ;  /* 0x000000090200720b */ /* 0x001fe40003fae000 */
[----:B-1----:R-:W-:-:S11]  /*34e0*/  FSETP.GT.AND P4, PT, R15, R8, PT ;  /* 0x000000080f00720b */ /* 0x002fd60003f84000 */
[----:B------:R-:W-:Y:S02]  /*34f0*/  @P5 FSEL R2, R2, R9, P1 ;  /* 0x0000000902025208 */ /* 0x000fe40000800000 */
[C---:B--2---:R-:W-:Y:S02]  /*3500*/  FSETP.GT.AND P1, PT, R20.reuse, R13, PT ;  /* 0x0000000d1400720b */ /* 0x044fe40003f24000 */
[C---:B------:R-:W-:Y:S01]  /*3510*/  FSETP.NAN.AND P5, PT, R15.reuse, R15, PT ;  /* 0x0000000f0f00720b */ /* 0x040fe20003fa8000 */
[----:B------:R-:W0:Y:S03]  /*3520*/  SHFL.BFLY PT, R9, R2, 0x2, 0x1f ;  /* 0x0c401f0002097f89 */ /* 0x000e2600000e0000 */
[----:B------:R-:W-:Y:S02]  /*3530*/  @!P4 FSEL R15, R15, R8, P5 ;  /* 0x000000080f0fc208 */ /* 0x000fe40002800000 */
[----:B------:R-:W-:-:S03]  /*3540*/  FSETP.NAN.AND P4, PT, R20, R20, PT ;  /* 0x000000141400720b */ /* 0x000fc60003f88000 */
[----:B------:R-:W1:Y:S02]  /*3550*/  SHFL.BFLY PT, R8, R15, 0x2, 0x1f ;  /* 0x0c401f000f087f89 */ /* 0x000e6400000e0000 */
[----:B------:R-:W-:Y:S02]  /*3560*/  @!P1 FSEL R20, R20, R13, P4 ;  /* 0x0000000d14149208 */ /* 0x000fe40002000000 */
[----:B------:R-:W-:Y:S02]  /*3570*/  FSETP.NAN.AND P1, PT, R2, R2, PT ;  /* 0x000000020200720b */ /* 0x000fe40003f28000 */
[----:B------:R-:W-:Y:S01]  /*3580*/  FSETP.NAN.AND P6, PT, R20, R20, PT ;  /* 0x000000141400720b */ /* 0x000fe20003fc8000 */
[----:B------:R-:W2:Y:S01]  /*3590*/  SHFL.BFLY PT, R13, R20, 0x2, 0x1f ;  /* 0x0c401f00140d7f89 */ /* 0x000ea200000e0000 */
[----:B0-----:R-:W-:-:S13]  /*35a0*/  FSETP.GEU.AND P5, PT, R2, R9, PT ;  /* 0x000000090200720b */ /* 0x001fda0003fae000 */
[----:B------:R-:W-:Y:S02]  /*35b0*/  @P5 FSEL R2, R2, R9, P1 ;  /* 0x0000000902025208 */ /* 0x000fe40000800000 */
[C---:B-1----:R-:W-:Y:S02]  /*35c0*/  FSETP.GT.AND P1, PT, R15.reuse, R8, PT ;  /* 0x000000080f00720b */ /* 0x042fe40003f24000 */
[----:B------:R-:W-:Y:S01]  /*35d0*/  FSETP.NAN.AND P5, PT, R15, R15, PT ;  /* 0x0000000f0f00720b */ /* 0x000fe20003fa8000 */
[----:B------:R-:W0:Y:S01]  /*35e0*/  SHFL.BFLY PT, R9, R2, 0x1, 0x1f ;  /* 0x0c201f0002097f89 */ /* 0x000e2200000e0000 */
[----:B--2---:R-:W-:-:S09]  /*35f0*/  FSETP.GT.AND P4, PT, R20, R13, PT ;  /* 0x0000000d1400720b */ /* 0x004fd20003f84000 */
[----:B------:R-:W-:Y:S02]  /*3600*/  @!P1 FSEL R15, R15, R8, P5 ;  /* 0x000000080f0f9208 */ /* 0x000fe40002800000 */
[C---:B------:R-:W-:Y:S02]  /*3610*/  LOP3.LUT P1, RZ, R3.reuse, 0xf, RZ, 0xc0, !PT ;  /* 0x0000000f03ff7812 */ /* 0x040fe4000782c0ff */
[----:B------:R-:W-:Y:S01]  /*3620*/  @!P4 FSEL R20, R20, R13, P6 ;  /* 0x0000000d1414c208 */ /* 0x000fe20003000000 */
[----:B------:R-:W1:Y:S01]  /*3630*/  SHFL.BFLY PT, R8, R15, 0x1, 0x1f ;  /* 0x0c201f000f087f89 */ /* 0x000e6200000e0000 */
[----:B------:R-:W-:Y:S01]  /*3640*/  ISETP.LT.AND P1, PT, R3, 0x20, !P1 ;  /* 0x000000200300780c */ /* 0x000fe20004f21270 */
[----:B------:R-:W-:Y:S01]  /*3650*/  IMAD.WIDE R12, R27, R4, c[0x0][0x188] ;  /* 0x000062001b0c7625 */ /* 0x000fe200078e0204 */
[----:B------:R-:W-:Y:S02]  /*3660*/  FSETP.NAN.AND P4, PT, R2, R2, PT ;  /* 0x000000020200720b */ /* 0x000fe40003f88000 */
[----:B------:R-:W-:-:S02]  /*3670*/  FSETP.NAN.AND P6, PT, R15, R15, PT ;  /* 0x0000000f0f00720b */ /* 0x000fc40003fc8000 */
[----:B0-----:R-:W-:-:S13]  /*3680*/  FSETP.GEU.AND P5, PT, R2, R9, PT ;  /* 0x000000090200720b */ /* 0x001fda0003fae000 */
[----:B------:R-:W-:Y:S02]  /*3690*/  @P5 SEL R2, R2, R9, P4 ;  /* 0x0000000902025207 */ /* 0x000fe40002000000 */
[----:B------:R-:W0:Y:S01]  /*36a0*/  SHFL.BFLY PT, R9, R20, 0x1, 0x1f ;  /* 0x0c201f0014097f89 */ /* 0x000e2200000e0000 */
[----:B-1----:R-:W-:-:S03]  /*36b0*/  FSETP.GT.AND P5, PT, R15, R8, PT ;  /* 0x000000080f00720b */ /* 0x002fc60003fa4000 */
[----:B------:R-:W-:Y:S04]  /*36c0*/  @P1 STS [R3.X4], R2 ;  /* 0x0000000203001388 */ /* 0x000fe80000004800 */
[----:B------:R-:W-:Y:S06]  /*36d0*/  BAR.SYNC.DEFER_BLOCKING 0x0 ;  /* 0x0000000000007b1d */ /* 0x000fec0000010000 */
[----:B------:R-:W-:-:S02]  /*36e0*/  @!P5 SEL R15, R15, R8, P6 ;  /* 0x000000080f0fd207 */ /* 0x000fc40003000000 */
[C---:B------:R-:W-:Y:S02]  /*36f0*/  FSETP.NAN.AND P5, PT, R20.reuse, R20, PT ;  /* 0x000000141400720b */ /* 0x040fe40003fa8000 */
[CC--:B0-----:R-:W-:Y:S01]  /*3700*/  FSETP.GT.AND P4, PT, R20.reuse, R9.reuse, PT ;  /* 0x000000091400720b */ /* 0x0c1fe20003f84000 */
[----:B------:R-:W-:Y:S04]  /*3710*/  LDS R16, [RZ] ;  /* 0x00000000ff107984 */ /* 0x000fe80000000800 */
[----:B------:R-:W0:Y:S08]  /*3720*/  LDS R17, [0x40] ;  /* 0x00004000ff117984 */ /* 0x000e300000000800 */
[----:B------:R-:W-:Y:S01]  /*3730*/  @!P4 SEL R20, R20, R9, P5 ;  /* 0x000000091414c207 */ /* 0x000fe20002800000 */
[----:B------:R-:W-:Y:S06]  /*3740*/  BAR.SYNC.DEFER_BLOCKING 0x0 ;  /* 0x0000000000007b1d */ /* 0x000fec0000010000 */
[----:B0-----:R-:W-:Y:S04]  /*3750*/  STS.64 [RZ], R16 ;  /* 0x00000010ff007388 */ /* 0x001fe80000000a00 */
[----:B------:R-:W-:Y:S06]  /*3760*/  BAR.SYNC.DEFER_BLOCKING 0x0 ;  /* 0x0000000000007b1d */ /* 0x000fec0000010000 */
[----:B------:R-:W-:Y:S04]  /*3770*/  LDS R2, [R10.X4] ;  /* 0x000000000a027984 */ /* 0x000fe80000004800 */
[----:B------:R-:W-:Y:S06]  /*3780*/  BAR.SYNC.DEFER_BLOCKING 0x0 ;  /* 0x0000000000007b1d */ /* 0x000fec0000010000 */
[----:B------:R-:W-:Y:S04]  /*3790*/  @!P2 STS [R11], R15 ;  /* 0x0000000f0b00a388 */ /* 0x000fe80000000800 */
[----:B------:R0:W-:Y:S04]  /*37a0*/  @!P2 STS [R11+0x40], R20 ;  /* 0x000040140b00a388 */ /* 0x0001e80000000800 */
[----:B------:R-:W-:Y:S01]  /*37b0*/  BAR.SYNC.DEFER_BLOCKING 0x0 ;  /* 0x0000000000007b1d */ /* 0x000fe20000010000 */
[----:B0-----:R-:W-:-:S05]  /*37c0*/  IMAD.WIDE R20, R27, R4, c[0x0][0x190] ;  /* 0x000064001b147625 */ /* 0x001fca00078e0204 */
[----:B------:R-:W0:Y:S04]  /*37d0*/  @!P3 LDS R0, [R3.X4] ;  /* 0x000000000300b984 */ /* 0x000e280000004800 */
[----:B0-----:R-:W0:Y:S01]  /*37e0*/  SHFL.BFLY PT, R9, R0, 0x8, 0x1f ;  /* 0x0d001f0000097f89 */ /* 0x001e2200000e0000 */
[C---:B------:R-:W-:Y:S02]  /*37f0*/  FSETP.NAN.AND P3, PT, R0.reuse, R0, PT ;  /* 0x000000000000720b */ /* 0x040fe40003f68000 */
[----:B0-----:R-:W-:-:S04]  /*3800*/  FSETP.GT.AND P2, PT, R0, R9, PT ;  /* 0x000000090000720b */ /* 0x001fc80003f44000 */
[----:B------:R-:W-:-:S04]  /*3810*/  FSEL R9, R0, R9, P2 ;  /* 0x0000000900097208 */ /* 0x000fc80001000000 */
[----:B------:R-:W-:-:S04]  /*3820*/  FSEL R8, R0, R9, P3 ;  /* 0x0000000900087208 */ /* 0x000fc80001800000 */
[C---:B------:R-:W-:Y:S01]  /*3830*/  FSETP.NAN.AND P3, PT, R8.reuse, R8, PT ;  /* 0x000000080800720b */ /* 0x040fe20003f68000 */
[----:B------:R-:W0:Y:S02]  /*3840*/  SHFL.BFLY PT, R9, R8, 0x4, 0x1f ;  /* 0x0c801f0008097f89 */ /* 0x000e2400000e0000 */
[----:B0-----:R-:W-:-:S13]  /*3850*/  FSETP.GT.AND P2, PT, R8, R9, PT ;  /* 0x000000090800720b */ /* 0x001fda0003f44000 */
[----:B------:R-:W-:-:S04]  /*3860*/  @!P2 FSEL R8, R8, R9, P3 ;  /* 0x000000090808a208 */ /* 0x000fc80001800000 */
[C---:B------:R-:W-:Y:S01]  /*3870*/  FSETP.NAN.AND P3, PT, R8.reuse, R8, PT ;  /* 0x000000080800720b */ /* 0x040fe20003f68000 */
[----:B------:R-:W0:Y:S02]  /*3880*/  SHFL.BFLY PT, R9, R8, 0x2, 0x1f ;  /* 0x0c401f0008097f89 */ /* 0x000e2400000e0000 */
[----:B0-----:R-:W-:-:S13]  /*3890*/  FSETP.GT.AND P2, PT, R8, R9, PT ;  /* 0x000000090800720b */ /* 0x001fda0003f44000 */
[----:B------:R-:W-:-:S04]  /*38a0*/  @!P2 FSEL R8, R8, R9, P3 ;  /* 0x000000090808a208 */ /* 0x000fc80001800000 */
[C---:B------:R-:W-:Y:S01]  /*38b0*/  FSETP.NAN.AND P3, PT, R8.reuse, R8, PT ;  /* 0x000000080800720b */ /* 0x040fe20003f68000 */
[----:B------:R-:W0:Y:S02]  /*38c0*/  SHFL.BFLY PT, R9, R8, 0x1, 0x1f ;  /* 0x0c201f0008097f89 */ /* 0x000e2400000e0000 */
[----:B0-----:R-:W-:-:S13]  /*38d0*/  FSETP.GT.AND P2, PT, R8, R9, PT ;  /* 0x000000090800720b */ /* 0x001fda0003f44000 */
[----:B------:R-:W-:-:S05]  /*38e0*/  @!P2 SEL R8, R8, R9, P3 ;  /* 0x000000090808a207 */ /* 0x000fca0001800000 */
[----:B------:R-:W-:Y:S04]  /*38f0*/  @P1 STS [R3.X4], R8 ;  /* 0x0000000803001388 */ /* 0x000fe80000004800 */
[----:B------:R-:W-:Y:S01]  /*3900*/  BAR.SYNC.DEFER_BLOCKING 0x0 ;  /* 0x0000000000007b1d */ /* 0x000fe20000010000 */
[----:B------:R-:W-:-:S04]  /*3910*/  LOP3.LUT P1, RZ, R3, 0x1fe, RZ, 0xc0, !PT ;  /* 0x000001fe03ff7812 */ /* 0x000fc8000782c0ff */
[----:B------:R-:W-:Y:S01]  /*3920*/  ISETP.LT.AND P1, PT, R27, 0xe10, !P1 ;  /* 0x00000e101b00780c */ /* 0x000fe20004f21270 */
[----:B------:R-:W-:Y:S04]  /*3930*/  LDS R18, [RZ] ;  /* 0x00000000ff127984 */ /* 0x000fe80000000800 */
[----:B------:R-:W0:Y:S04]  /*3940*/  LDS R19, [0x40] ;  /* 0x00004000ff137984 */ /* 0x000e280000000800 */
[----:B------:R-:W-:Y:S06]  /*3950*/  BAR.SYNC.DEFER_BLOCKING 0x0 ;  /* 0x0000000000007b1d */ /* 0x000fec0000010000 */
[----:B0-----:R-:W-:Y:S04]  /*3960*/  STS.64 [RZ], R18 ;  /* 0x00000012ff007388 */ /* 0x001fe80000000a00 */
[----:B------:R-:W-:Y:S06]  /*3970*/  BAR.SYNC.DEFER_BLOCKING 0x0 ;  /* 0x0000000000007b1d */ /* 0x000fec0000010000 */
[----:B------:R0:W1:Y:S02]  /*3980*/  LDS R9, [R10.X4] ;  /* 0x000000000a097984 */ /* 0x0000640000004800 */
[----:B0-----:R-:W-:Y:S01]  /*3990*/  CS2R R10, SRZ ;  /* 0x00000000000a7805 */ /* 0x001fe2000001ff00 */
[----:B------:R-:W-:Y:S01]  /*39a0*/  CS2R R14, SRZ ;  /* 0x00000000000e7805 */ /* 0x000fe2000001ff00 */
[----:B-1----:R-:W-:Y:S01]  /*39b0*/  F2FP.BF16.PACK_AB R0, R9, R2 ;  /* 0x000000020900723e */ /* 0x002fe200000010ff */
[----:B------:R-:W-:Y:S01]  /*39c0*/  IMAD.WIDE R2, R27, R4, c[0x0][0x180] ;  /* 0x000060001b027625 */ /* 0x000fe200078e0204 */
[----:B------:R-:W-:-:S02]  /*39d0*/  CS2R R8, SRZ ;  /* 0x0000000000087805 */ /* 0x000fc4000001ff00 */
[C---:B------:R-:W-:Y:S01]  /*39e0*/  PRMT R6, R0.reuse, 0x7632, R6 ;  /* 0x0000763200067816 */ /* 0x040fe20000000006 */
[-C--:B------:R-:W-:Y:S01]  /*39f0*/  IMAD.WIDE R26, R27, R4.reuse, c[0x0][0x1a8] ;  /* 0x00006a001b1a7625 */ /* 0x080fe200078e0204 */
[C---:B------:R-:W-:Y:S01]  /*3a00*/  PRMT R28, R0.reuse, 0x7610, R28 ;  /* 0x00007610001c7816 */ /* 0x040fe2000000001c */
[----:B------:R0:W-:Y:S01]  /*3a10*/  @P1 STG.E.U16 [R2.64], R0 ;  /* 0x0000000002001986 */ /* 0x0001e2000c101504 */
[C---:B------:R-:W-:Y:S02]  /*3a20*/  PRMT R29, R0.reuse, 0x7632, R29 ;  /* 0x00007632001d7816 */ /* 0x040fe4000000001d */
[----:B------:R-:W-:Y:S01]  /*3a30*/  PRMT R30, R0, 0x7632, R30 ;  /* 0x00007632001e7816 */ /* 0x000fe2000000001e */
[----:B------:R1:W-:Y:S04]  /*3a40*/  @P1 STG.E.U16 [R12.64], R6 ;  /* 0x000000060c001986 */ /* 0x0003e8000c101504 */
[----:B------:R-:W-:Y:S01]  /*3a50*/  @P1 STG.E.U16 [R20.64], R28 ;  /* 0x0000001c14001986 */ /* 0x000fe2000c101504 */
[----:B0-----:R-:W-:-:S03]  /*3a60*/  IMAD.WIDE R2, R57, R4, c[0x0][0x178] ;  /* 0x00005e0039027625 */ /* 0x001fc600078e0204 */
[----:B------:R-:W-:Y:S04]  /*3a70*/  @P1 STG.E.U16 [R22.64], R29 ;  /* 0x0000001d16001986 */ /* 0x000fe8000c101504 */
[----:B------:R0:W-:Y:S04]  /*3a80*/  @P1 STG.E.U16 [R24.64], R0 ;  /* 0x0000000018001986 */ /* 0x0001e8000c101504 */
[----:B------:R-:W-:Y:S04]  /*3a90*/  @P1 STG.E.U16 [R26.64], R30 ;  /* 0x0000001e1a001986 */ /* 0x000fe8000c101504 */
[----:B------:R2:W3:Y:S01]  /*3aa0*/  @P0 LDG.E.EF.128 R8, [R2.64] ;  /* 0x0000000402080981 */ /* 0x0004e2000c0e1d00 */
[----:B-1----:R-:W-:Y:S01]  /*3ab0*/  CS2R R12, SRZ ;  /* 0x00000000000c7805 */ /* 0x002fe2000001ff00 */
[----:B------:R-:W-:-:S05]  /*3ac0*/  IMAD.WIDE R6, R7, R4, c[0x0][0x178] ;  /* 0x00005e0007067625 */ /* 0x000fca00078e0204 */
[----:B------:R1:W4:Y:S04]  /*3ad0*/  @P0 LDG.E.EF.128 R12, [R6.64] ;  /* 0x00000004060c0981 */ /* 0x000328000c0e1d00 */
[----:B------:R-:W-:Y:S01]  /*3ae0*/  BAR.SYNC.DEFER_BLOCKING 0x0 ;  /* 0x0000000000007b1d */ /* 0x000fe20000010000 */
[C---:B------:R-:W-:Y:S02]  /*3af0*/  FSETP.GE.AND P1, PT, R16.reuse, RZ, PT ;  /* 0x000000ff1000720b */ /* 0x040fe40003f26000 */
[C---:B------:R-:W-:Y:S02]  /*3b00*/  FSETP.GE.AND P2, PT, R17.reuse, RZ, PT ;  /* 0x000000ff1100720b */ /* 0x040fe40003f46000 */
[----:B------:R-:W-:Y:S02]  /*3b10*/  FSEL R16, R16, RZ, !P1 ;  /* 0x000000ff10107208 */ /* 0x000fe40004800000 */
[----:B------:R-:W-:-:S02]  /*3b20*/  FSEL R17, R17, RZ, !P2 ;  /* 0x000000ff11117208 */ /* 0x000fc40005000000 */
[C---:B------:R-:W-:Y:S01]  /*3b30*/  FSETP.GTU.AND P1, PT, R18.reuse, RZ, PT ;  /* 0x000000ff1200720b */ /* 0x040fe20003f2c000 */
[----:B------:R-:W-:Y:S01]  /*3b40*/  FADD R16, RZ, -R16 ;  /* 0x80000010ff107221 */ /* 0x000fe20000000000 */
[----:B------:R-:W-:Y:S01]  /*3b50*/  FSETP.GTU.AND P4, PT, R19, RZ, PT ;  /* 0x000000ff1300720b */ /* 0x000fe20003f8c000 */
[----:B------:R-:W-:Y:S01]  /*3b60*/  FADD R17, RZ, -R17 ;  /* 0x80000011ff117221 */ /* 0x000fe20000000000 */
[----:B--2---:R-:W-:Y:S02]  /*3b70*/  FSEL R3, R18, RZ, P1 ;  /* 0x000000ff12037208 */ /* 0x004fe40000800000 */
[C---:B------:R-:W-:Y:S02]  /*3b80*/  FSETP.NAN.AND P2, PT, R16.reuse, R16, PT ;  /* 0x000000101000720b */ /* 0x040fe40003f48000 */
[----:B------:R-:W-:Y:S02]  /*3b90*/  FSETP.NAN.AND P3, PT, R17, R17, PT ;  /* 0x000000111100720b */ /* 0x000fe40003f68000 */
[----:B------:R-:W-:-:S02]  /*3ba0*/  FSETP.GT.AND P1, PT, R16, R3, PT ;  /* 0x000000031000720b */ /* 0x000fc40003f24000 */
[----:B0-----:R-:W-:-:S07]  /*3bb0*/  FSEL R0, R19, RZ, P4 ;  /* 0x000000ff13007208 */ /* 0x001fce0002000000 */
[----:B------:R-:W-:Y:S02]  /*3bc0*/  @!P2 FSEL R16, R16, R3, P1 ;  /* 0x000000031010a208 */ /* 0x000fe40000800000 */
[----:B------:R-:W-:-:S03]  /*3bd0*/  FSETP.GT.AND P1, PT, R17, R0, PT ;  /* 0x000000001100720b */ /* 0x000fc60003f24000 */
[----:B------:R-:W-:Y:S01]  /*3be0*/  FMUL R16, R16, 0.0078740157186985015869 ;  /* 0x3c01020410107820 */ /* 0x000fe20000400000 */
[----:B------:R-:W-:Y:S01]  /*3bf0*/  @!P3 FSEL R17, R17, R0, P1 ;  /* 0x000000001111b208 */ /* 0x000fe20000800000 */
[----:B------:R-:W-:-:S03]  /*3c00*/  IMAD.MOV.U32 R0, RZ, RZ, 0x3e800000 ;  /* 0x3e800000ff007424 */ /* 0x000fc600078e00ff */
[C---:B------:R-:W-:Y:S01]  /*3c10*/  FSETP.GT.AND P1, PT, R16.reuse, 9.9999997473787516356e-06, PT ;  /* 0x3727c5ac1000780b */ /* 0x040fe20003f24000 */
[----:B------:R-:W-:Y:S01]  /*3c20*/  FMUL R17, R17, 0.0078740157186985015869 ;  /* 0x3c01020411117820 */ /* 0x000fe20000400000 */
[----:B------:R-:W-:-:S04]  /*3c30*/  FSETP.NAN.AND P3, PT, R16, R16, PT ;  /* 0x000000101000720b */ /* 0x000fc80003f68000 */
[----:B------:R-:W-:-:S07]  /*3c40*/  FSETP.GT.AND P2, PT, R17, 9.9999997473787516356e-06, PT ;  /* 0x3727c5ac1100780b */ /* 0x000fce0003f44000 */
[----:B------:R-:W-:Y:S02]  /*3c50*/  @!P1 FSEL R16, R16, 9.9999997473787516356e-06, P3 ;  /* 0x3727c5ac10109808 */ /* 0x000fe40001800000 */
[C---:B------:R-:W-:Y:S02]  /*3c60*/  FSETP.NAN.AND P1, PT, R17.reuse, R17, PT ;  /* 0x000000111100720b */ /* 0x040fe40003f28000 */
[C---:B------:R-:W-:Y:S02]  /*3c70*/  FSETP.GT.AND P3, PT, |R16|.reuse, 8.50705917302346158658e+37, PT ;  /* 0x7e8000001000780b */ /* 0x040fe40003f64200 */
[----:B------:R-:W-:Y:S02]  /*3c80*/  @!P2 FSEL R17, R17, 9.9999997473787516356e-06, P1 ;  /* 0x3727c5ac1111a808 */ /* 0x000fe40000800000 */
[----:B------:R-:W-:Y:S02]  /*3c90*/  FSETP.GEU.AND P2, PT, |R16|, 1.175494350822287508e-38, PT ;  /* 0x008000001000780b */ /* 0x000fe40003f4e200 */
[----:B------:R-:W-:-:S02]  /*3ca0*/  FSETP.GT.AND P1, PT, |R17|, 8.50705917302346158658e+37, PT ;  /* 0x7e8000001100780b */ /* 0x000fc40003f24200 */
[----:B------:R-:W-:Y:S02]  /*3cb0*/  FSETP.GEU.AND P4, PT, |R17|, 1.175494350822287508e-38, PT ;  /* 0x008000001100780b */ /* 0x000fe40003f8e200 */
[C---:B------:R-:W-:Y:S02]  /*3cc0*/  FSEL R3, R0.reuse, 1, P3 ;  /* 0x3f80000000037808 */ /* 0x040fe40001800000 */
[----:B------:R-:W-:Y:S01]  /*3cd0*/  FSEL R0, R0, 1, P1 ;  /* 0x3f80000000007808 */ /* 0x000fe20000800000 */
[----:B------:R-:W-:-:S04]  /*3ce0*/  @P3 FMUL R16, R16, 0.25 ;  /* 0x3e80000010103820 */ /* 0x000fc80000400000 */
[----:B------:R-:W-:Y:S01]  /*3cf0*/  @!P2 FMUL R16, R16, 16777216 ;  /* 0x4b8000001010a820 */ /* 0x000fe20000400000 */
[----:B------:R-:W-:Y:S01]  /*3d00*/  @!P2 FMUL R3, R3, 16777216 ;  /* 0x4b8000000303a820 */ /* 0x000fe20000400000 */
[----:B------:R-:W-:Y:S02]  /*3d10*/  @P1 FMUL R17, R17, 0.25 ;  /* 0x3e80000011111820 */ /* 0x000fe40000400000 */
[----:B------:R-:W-:Y:S02]  /*3d20*/  @!P4 FMUL R0, R0, 16777216 ;  /* 0x4b8000000000c820 */ /* 0x000fe40000400000 */
[----:B------:R-:W-:Y:S01]  /*3d30*/  @!P4 FMUL R17, R17, 16777216 ;  /* 0x4b8000001111c820 */ /* 0x000fe20000400000 */
[----:B------:R-:W0:Y:S08]  /*3d40*/  MUFU.RCP R16, R16 ;  /* 0x0000001000107308 */ /* 0x000e300000001000 */
[----:B------:R-:W1:Y:S01]  /*3d50*/  MUFU.RCP R17, R17 ;  /* 0x0000001100117308 */ /* 0x000e620000001000 */
[----:B0-----:R-:W-:-:S05]  /*3d60*/  FMUL R3, R16, R3 ;  /* 0x0000000310037220 */ /* 0x001fca0000400000 */
[----:B------:R-:W-:Y:S01]  /*3d70*/  STS [RZ], R3 ;  /* 0x00000003ff007388 */ /* 0x000fe20000000800 */
[----:B-1----:R-:W-:-:S05]  /*3d80*/  FMUL R6, R17, R0 ;  /* 0x0000000011067220 */ /* 0x002fca0000400000 */
[----:B------:R-:W-:Y:S04]  /*3d90*/  STS [0x8], R6 ;  /* 0x00000806ff007388 */ /* 0x000fe80000000800 */
[----:B------:R-:W-:Y:S06]  /*3da0*/  BAR.SYNC.DEFER_BLOCKING 0x0 ;  /* 0x0000000000007b1d */ /* 0x000fec0000010000 */
[----:B------:R-:W0:Y:S01]  /*3db0*/  LDS R5, [R5] ;  /* 0x0000000005057984 */ /* 0x000e220000000800 */
[C---:B---3--:R-:W-:Y:S01]  /*3dc0*/  PRMT R0, R8.reuse, 0x7632, R0 ;  /* 0x0000763208007816 */ /* 0x048fe20000000000 */
[----:B------:R-:W-:-:S02]  /*3dd0*/  IMAD.U32 R8, R8, 0x10000, RZ ;  /* 0x0001000008087824 */ /* 0x000fc400078e00ff */
[C---:B------:R-:W-:Y:S01]  /*3de0*/  IMAD.U32 R4, R9.reuse, 0x10000, RZ ;  /* 0x0001000009047824 */ /* 0x040fe200078e00ff */
[----:B------:R-:W-:Y:S01]  /*3df0*/  PRMT R9, R9, 0x7632, R9 ;  /* 0x0000763209097816 */ /* 0x000fe20000000009 */
[----:B------:R-:W-:Y:S01]  /*3e00*/  IMAD.U32 R0, R0, 0x10000, RZ ;  /* 0x0001000000007824 */ /* 0x000fe200078e00ff */
[-C--:B0-----:R-:W-:Y:S01]  /*3e10*/  FMUL R8, R8, R5.reuse ;  /* 0x0000000508087220 */ /* 0x081fe20000400000 */
[-C--:B------:R-:W-:Y:S01]  /*3e20*/  FMUL R3, R4, R5.reuse ;  /* 0x0000000504037220 */ /* 0x080fe20000400000 */
[----:B------:R-:W-:Y:S01]  /*3e30*/  PRMT R4, R10, 0x7632, R4 ;  /* 0x000076320a047816 */ /* 0x000fe20000000004 */
[----:B------:R-:W-:Y:S01]  /*3e40*/  FMUL R0, R0, R5 ;  /* 0x0000000500007220 */ /* 0x000fe20000400000 */
[----:B------:R0:W1:Y:S01]  /*3e50*/  FRND R2, R8 ;  /* 0x0000000800027307 */ /* 0x0000620000201000 */
[----:B------:R-:W-:Y:S02]  /*3e60*/  IMAD.U32 R6, R9, 0x10000, RZ ;  /* 0x0001000009067824 */ /* 0x000fe400078e00ff */
[----:B------:R-:W-:-:S02]  /*3e70*/  IMAD.U32 R10, R10, 0x10000, RZ ;  /* 0x000100000a0a7824 */ /* 0x000fc400078e00ff */
[-C--:B------:R-:W-:Y:S01]  /*3e80*/  FMUL R9, R6, R5.reuse ;  /* 0x0000000506097220 */ /* 0x080fe20000400000 */
[----:B------:R-:W-:Y:S01]  /*3e90*/  IMAD.U32 R6, R4, 0x10000, RZ ;  /* 0x0001000004067824 */ /* 0x000fe200078e00ff */
[-C--:B------:R-:W-:Y:S01]  /*3ea0*/  FMUL R7, R10, R5.reuse ;  /* 0x000000050a077220 */ /* 0x080fe20000400000 */
[----:B------:R-:W2:Y:S01]  /*3eb0*/  FRND R0, R0 ;  /* 0x0000000000007307 */ /* 0x000ea20000201000 */
[C---:B0-----:R-:W-:Y:S01]  /*3ec0*/  IMAD.U32 R8, R11.reuse, 0x10000, RZ ;  /* 0x000100000b087824 */ /* 0x041fe200078e00ff */
[----:B------:R-:W-:Y:S01]  /*3ed0*/  PRMT R11, R11, 0x7632, R11 ;  /* 0x000076320b0b7816 */ /* 0x000fe2000000000b */
[-C--:B------:R-:W-:Y:S02]  /*3ee0*/  FMUL R6, R6, R5.reuse ;  /* 0x0000000506067220 */ /* 0x080fe40000400000 */
[----:B------:R-:W-:Y:S01]  /*3ef0*/  FMUL R16, R8, R5 ;  /* 0x0000000508107220 */ /* 0x000fe20000400000 */
[----:B----4-:R-:W-:Y:S01]  /*3f00*/  PRMT R8, R12, 0x7632, R8 ;  /* 0x000076320c087816 */ /* 0x010fe20000000008 */
[----:B------:R-:W-:Y:S01]  /*3f10*/  IMAD.U32 R10, R11, 0x10000, RZ ;  /* 0x000100000b0a7824 */ /* 0x000fe200078e00ff */
[----:B------:R-:W0:Y:S01]  /*3f20*/  FRND R3, R3 ;  /* 0x0000000300037307 */ /* 0x000e220000201000 */
[----:B-1----:R-:W-:Y:S01]  /*3f30*/  FSETP.GT.AND P3, PT, R2, -127, PT ;  /* 0xc2fe00000200780b */ /* 0x002fe20003f64000 */
[----:B------:R-:W-:-:S02]  /*3f40*/  IMAD.U32 R12, R12, 0x10000, RZ ;  /* 0x000100000c0c7824 */ /* 0x000fc400078e00ff */
[----:B------:R-:W-:Y:S02]  /*3f50*/  IMAD.U32 R8, R8, 0x10000, RZ ;  /* 0x0001000008087824 */ /* 0x000fe400078e00ff */
[-C--:B------:R-:W-:Y:S02]  /*3f60*/  FMUL R12, R12, R5.reuse ;  /* 0x000000050c0c7220 */ /* 0x080fe40000400000 */
[----:B------:R-:W-:Y:S01]  /*3f70*/  FMUL R11, R8, R5 ;  /* 0x00000005080b7220 */ /* 0x000fe20000400000 */
[C---:B------:R-:W-:Y:S01]  /*3f80*/  IMAD.U32 R8, R13.reuse, 0x10000, RZ ;  /* 0x000100000d087824 */ /* 0x040fe200078e00ff */
[----:B------:R1:W3:Y:S01]  /*3f90*/  FRND R4, R9 ;  /* 0x0000000900047307 */ /* 0x0002e20000201000 */
[C---:B--2---:R-:W-:Y:S02]  /*3fa0*/  FSETP.GT.AND P2, PT, R0.reuse, -127, PT ;  /* 0xc2fe00000000780b */ /* 0x044fe40003f44000 */
[----:B------:R-:W-:Y:S02]  /*3fb0*/  FSETP.NAN.AND P4, PT, R0, R0, PT ;  /* 0x000000000000720b */ /* 0x000fe40003f88000 */
[----:B------:R-:W-:-:S02]  /*3fc0*/  PRMT R13, R13, 0x7632, R13 ;  /* 0x000076320d0d7816 */ /* 0x000fc4000000000d */
[----:B0-----:R-:W-:Y:S01]  /*3fd0*/  FSETP.GT.AND P1, PT, R3, -127, PT ;  /* 0xc2fe00000300780b */ /* 0x001fe20003f24000 */
[----:B------:R0:W-:Y:S01]  /*3fe0*/  FRND R17, R16 ;  /* 0x0000001000117307 */ /* 0x0001e20000201000 */
[----:B-1----:R-:W-:Y:S01]  /*3ff0*/  FMUL R9, R10, R5 ;  /* 0x000000050a097220 */ /* 0x002fe20000400000 */
[----:B------:R-:W-:-:S04]  /*4000*/  IMAD.U32 R10, R13, 0x10000, RZ ;  /* 0x000100000d0a7824 */ /* 0x000fc800078e00ff */
[----:B------:R-:W-:Y:S01]  /*4010*/  @!P2 FSEL R0, R0, -127, P4 ;  /* 0xc2fe00000000a808 */ /* 0x000fe20002000000 */
[-C--:B------:R-:W-:Y:S01]  /*4020*/  FMUL R10, R10, R5.reuse ;  /* 0x000000050a0a7220 */ /* 0x080fe20000400000 */
[----:B------:R-:W1:Y:S01]  /*4030*/  FRND R6, R6 ;  /* 0x0000000600067307 */ /* 0x000e620000201000 */
[-C--:B0-----:R-:W-:Y:S01]  /*4040*/  FMUL R16, R8, R5.reuse ;  /* 0x0000000508107220 */ /* 0x081fe20000400000 */
[C---:B------:R-:W-:Y:S01]  /*4050*/  PRMT R8, R14.reuse, 0x7632, R8 ;  /* 0x000076320e087816 */ /* 0x040fe20000000008 */
[----:B------:R-:W-:Y:S01]  /*4060*/  IMAD.U32 R14, R14, 0x10000, RZ ;  /* 0x000100000e0e7824 */ /* 0x000fe200078e00ff */
[----:B------:R-:W-:Y:S02]  /*4070*/  FSETP.NAN.AND P4, PT, R2, R2, PT ;  /* 0x000000020200720b */ /* 0x000fe40003f88000 */
[----:B---3--:R-:W-:Y:S01]  /*4080*/  FSETP.GT.AND P2, PT, R4, -127, PT ;  /* 0xc2fe00000400780b */ /* 0x008fe20003f44000 */
[----:B------:R-:W-:Y:S01]  /*4090*/  IMAD.U32 R8, R8, 0x10000, RZ ;  /* 0x0001000008087824 */ /* 0x000fe200078e00ff */
[----:B------:R-:W0:Y:S01]  /*40a0*/  FRND R7, R7 ;  /* 0x0000000700077307 */ /* 0x000e220000201000 */
[----:B------:R-:W-:Y:S01]  /*40b0*/  @!P3 FSEL R2, R2, -127, P4 ;  /* 0xc2fe00000202b808 */ /* 0x000fe20002000000 */
[----:B------:R-:W-:Y:S01]  /*40c0*/  FMUL R14, R14, R5 ;  /* 0x000000050e0e7220 */ /* 0x000fe20000400000 */
[----:B------:R-:W-:-:S02]  /*40d0*/  FSETP.NAN.AND P4, PT, R3, R3, PT ;  /* 0x000000030300720b */ /* 0x000fc40003f88000 */
[----:B------:R-:W-:Y:S02]  /*40e0*/  FSETP.GEU.AND P5, PT, R0, 127, PT ;  /* 0x42fe00000000780b */ /* 0x000fe40003fae000 */
[----:B------:R-:W-:Y:S01]  /*40f0*/  @!P1 FSEL R3, R3, -127, P4 ;  /* 0xc2fe000003039808 */ /* 0x000fe20002000000 */
[----:B------:R2:W3:Y:S01]  /*4100*/  FRND R18, R9 ;  /* 0x0000000900127307 */ /* 0x0004e20000201000 */
[----:B-1----:R-:W-:Y:S02]  /*4110*/  FSETP.GT.AND P3, PT, R6, -127, PT ;  /* 0xc2fe00000600780b */ /* 0x002fe40003f64000 */
[----:B------:R-:W-:Y:S02]  /*4120*/  FSETP.NAN.AND P4, PT, R4, R4, PT ;  /* 0x000000040400720b */ /* 0x000fe40003f88000 */
[----:B------:R-:W-:Y:S02]  /*4130*/  FSETP.NAN.AND P6, PT, R0, R0, PT ;  /* 0x000000000000720b */ /* 0x000fe40003fc8000 */
[----:B------:R-:W-:Y:S01]  /*4140*/  @!P2 FSEL R4, R4, -127, P4 ;  /* 0xc2fe00000404a808 */ /* 0x000fe20002000000 */
[----:B------:R1:W-:Y:S01]  /*4150*/  FRND R19, R11 ;  /* 0x0000000b00137307 */ /* 0x0003e20000201000 */
[----:B--2---:R-:W-:Y:S01]  /*4160*/  FMUL R9, R8, R5 ;  /* 0x0000000508097220 */ /* 0x004fe20000400000 */
[----:B------:R-:W-:-:S02]  /*4170*/  PRMT R8, R15, 0x7632, R8 ;  /* 0x000076320f087816 */ /* 0x000fc40000000008 */
[----:B0-----:R-:W-:Y:S02]  /*4180*/  FSETP.GT.AND P1, PT, R7, -127, PT ;  /* 0xc2fe00000700780b */ /* 0x001fe40003f24000 */
[----:B------:R-:W-:Y:S01]  /*4190*/  FSETP.NAN.AND P4, PT, R6, R6, PT ;  /* 0x000000060600720b */ /* 0x000fe20003f88000 */
[----:B------:R-:W-:Y:S01]  /*41a0*/  IMAD.U32 R8, R8, 0x10000, RZ ;  /* 0x0001000008087824 */ /* 0x000fe200078e00ff */
[----:B------:R-:W0:Y:S01]  /*41b0*/  F2I.S16.TRUNC.NTZ R13, R2 ;  /* 0x00000002000d7305 */ /* 0x000e22000020e900 */
[----:B------:R-:W-:Y:S02]  /*41c0*/  FSETP.GT.AND P2, PT, R17, -127, PT ;  /* 0xc2fe00001100780b */ /* 0x000fe40003f44000 */
[----:B-1----:R-:W-:Y:S01]  /*41d0*/  FMUL R11, R8, R5 ;  /* 0x00000005080b7220 */ /* 0x002fe20000400000 */
[----:B------:R-:W-:Y:S01]  /*41e0*/  IMAD.U32 R8, R15, 0x10000, RZ ;  /* 0x000100000f087824 */ /* 0x000fe200078e00ff */
[----:B------:R-:W-:Y:S02]  /*41f0*/  @!P3 FSEL R6, R6, -127, P4 ;  /* 0xc2fe00000606b808 */ /* 0x000fe40002000000 */
[----:B------:R-:W-:Y:S01]  /*4200*/  FSETP.NAN.AND P3, PT, R7, R7, PT ;  /* 0x000000070700720b */ /* 0x000fe20003f68000 */
[----:B------:R-:W-:Y:S01]  /*4210*/  FMUL R8, R8, R5 ;  /* 0x0000000508087220 */ /* 0x000fe20000400000 */
[----:B------:R-:W-:Y:S01]  /*4220*/  FRND R12, R12 ;  /* 0x0000000c000c7307 */ /* 0x000fe20000201000 */
[----:B------:R-:W-:-:S02]  /*4230*/  FSETP.NAN.AND P4, PT, R17, R17, PT ;  /* 0x000000111100720b */ /* 0x000fc40003f88000 */
[----:B------:R-:W-:Y:S02]  /*4240*/  @!P1 FSEL R7, R7, -127, P3 ;  /* 0xc2fe000007079808 */ /* 0x000fe40001800000 */
[----:B------:R-:W-:Y:S02]  /*4250*/  FSETP.GEU.AND P1, PT, R2, 127, PT ;  /* 0x42fe00000200780b */ /* 0x000fe40003f2e000 */
[----:B---3--:R-:W-:Y:S01]  /*4260*/  FSETP.GT.AND P3, PT, R18, -127, PT ;  /* 0xc2fe00001200780b */ /* 0x008fe20003f64000 */
[----:B------:R0:W1:Y:S01]  /*4270*/  F2I.S16.TRUNC.NTZ R5, R0 ;  /* 0x0000000000057305 */ /* 0x000062000020e900 */
[----:B------:R-:W-:Y:S02]  /*4280*/  @!P2 FSEL R17, R17, -127, P4 ;  /* 0xc2fe00001111a808 */ /* 0x000fe40002000000 */
[----:B------:R-:W-:Y:S02]  /*4290*/  FSETP.NAN.AND P4, PT, R2, R2, PT ;  /* 0x000000020200720b */ /* 0x000fe40003f88000 */
[----:B------:R-:W-:-:S03]  /*42a0*/  FSETP.GEU.AND P2, PT, R3, 127, PT ;  /* 0x42fe00000300780b */ /* 0x000fc60003f4e000 */
[----:B------:R-:W2:Y:S01]  /*42b0*/  F2I.S16.TRUNC.NTZ R20, R3 ;  /* 0x0000000300147305 */ /* 0x000ea2000020e900 */
[----:B0-----:R-:W-:-:S04]  /*42c0*/  LOP3.LUT R0, R13, 0xffff, RZ, 0xc0, !PT ;  /* 0x0000ffff0d007812 */ /* 0x001fc800078ec0ff */
[----:B------:R-:W-:Y:S02]  /*42d0*/  @P1 SEL R0, R0, 0x7f, P4 ;  /* 0x0000007f00001807 */ /* 0x000fe40002000000 */
[----:B------:R-:W-:Y:S01]  /*42e0*/  FSETP.GEU.AND P1, PT, R4, 127, PT ;  /* 0x42fe00000400780b */ /* 0x000fe20003f2e000 */
[----:B------:R-:W0:Y:S01]  /*42f0*/  FRND R16, R16 ;  /* 0x0000001000107307 */ /* 0x000e220000201000 */
[----:B-1----:R-:W-:Y:S02]  /*4300*/  LOP3.LUT R5, R5, 0xffff, RZ, 0xc0, !PT ;  /* 0x0000ffff05057812 */ /* 0x002fe400078ec0ff */
[----:B------:R-:W-:Y:S02]  /*4310*/  FSETP.GT.AND P4, PT, R12, -127, PT ;  /* 0xc2fe00000c00780b */ /* 0x000fe40003f84000 */
[----:B------:R-:W-:Y:S02]  /*4320*/  @P5 SEL R5, R5, 0x7f, P6 ;  /* 0x0000007f05055807 */ /* 0x000fe40003000000 */
[----:B------:R-:W-:Y:S01]  /*4330*/  FSETP.GT.AND P5, PT, R19, -127, PT ;  /* 0xc2fe00001300780b */ /* 0x000fe20003fa4000 */
[----:B------:R-:W1:Y:S01]  /*4340*/  F2I.S16.TRUNC.NTZ R15, R4 ;  /* 0x00000004000f7305 */ /* 0x000e62000020e900 */
[----:B------:R-:W-:-:S02]  /*4350*/  FSETP.NAN.AND P6, PT, R18, R18, PT ;  /* 0x000000121200720b */ /* 0x000fc40003fc8000 */
[----:B--2---:R-:W-:Y:S02]  /*4360*/  LOP3.LUT R20, R20, 0xffff, RZ, 0xc0, !PT ;  /* 0x0000ffff14147812 */ /* 0x004fe400078ec0ff */
[----:B------:R-:W-:Y:S02]  /*4370*/  @!P3 FSEL R18, R18, -127, P6 ;  /* 0xc2fe00001212b808 */ /* 0x000fe40003000000 */
[----:B------:R-:W-:Y:S01]  /*4380*/  FSETP.NAN.AND P3, PT, R3, R3, PT ;  /* 0x000000030300720b */ /* 0x000fe20003f68000 */
[----:B------:R-:W2:Y:S01]  /*4390*/  FRND R10, R10 ;  /* 0x0000000a000a7307 */ /* 0x000ea20000201000 */
[C---:B------:R-:W-:Y:S02]  /*43a0*/  FSETP.NAN.AND P6, PT, R19.reuse, R19, PT ;  /* 0x000000131300720b */ /* 0x040fe40003fc8000 */
[----:B------:R-:W-:Y:S02]  /*43b0*/  @P2 SEL R20, R20, 0x7f, P3 ;  /* 0x0000007f14142807 */ /* 0x000fe40001800000 */
[----:B------:R-:W-:-:S02]  /*43c0*/  @!P5 FSEL R19, R19, -127, P6 ;  /* 0xc2fe00001313d808 */ /* 0x000fc40003000000 */
[----:B------:R-:W-:Y:S01]  /*43d0*/  FSETP.NAN.AND P5, PT, R4, R4, PT ;  /* 0x000000040400720b */ /* 0x000fe20003fa8000 */
[----:B------:R-:W3:Y:S01]  /*43e0*/  F2I.S16.TRUNC.NTZ R21, R6 ;  /* 0x0000000600157305 */ /* 0x000ee2000020e900 */
[----:B0-----:R-:W-:Y:S02]  /*43f0*/  FSETP.GT.AND P2, PT, R16, -127, PT ;  /* 0xc2fe00001000780b */ /* 0x001fe40003f44000 */
[----:B------:R-:W-:Y:S02]  /*4400*/  FSETP.GEU.AND P3, PT, R6, 127, PT ;  /* 0x42fe00000600780b */ /* 0x000fe40003f6e000 */
[----:B-1----:R-:W-:Y:S02]  /*4410*/  LOP3.LUT R15, R15, 0xffff, RZ, 0xc0, !PT ;  /* 0x0000ffff0f0f7812 */ /* 0x002fe400078ec0ff */
[----:B------:R-:W-:Y:S01]  /*4420*/  FSETP.NAN.AND P6, PT, R12, R12, PT ;  /* 0x0000000c0c00720b */ /* 0x000fe20003fc8000 */
[----:B------:R-:W0:Y:S01]  /*4430*/  FRND R11, R11 ;  /* 0x0000000b000b7307 */ /* 0x000e220000201000 */
[----:B------:R-:W-:-:S02]  /*4440*/  @P1 SEL R15, R15, 0x7f, P5 ;  /* 0x0000007f0f0f1807 */ /* 0x000fc40002800000 */
[----:B------:R-:W-:Y:S02]  /*4450*/  FSETP.GEU.AND P1, PT, R7, 127, PT ;  /* 0x42fe00000700780b */ /* 0x000fe40003f2e000 */
[----:B------:R-:W-:Y:S02]  /*4460*/  @!P4 FSEL R12, R12, -127, P6 ;  /* 0xc2fe00000c0cc808 */ /* 0x000fe40003000000 */
[----:B------:R-:W-:Y:S01]  /*4470*/  FSETP.NAN.AND P4, PT, R6, R6, PT ;  /* 0x000000060600720b */ /* 0x000fe20003f88000 */
[----:B------:R-:W1:Y:S01]  /*4480*/  F2I.S16.TRUNC.NTZ R22, R7 ;  /* 0x0000000700167305 */ /* 0x000e62000020e900 */
[----:B------:R-:W-:Y:S02]  /*4490*/  FSETP.NAN.AND P6, PT, R16, R16, PT ;  /* 0x000000101000720b */ /* 0x000fe40003fc8000 */
[----:B--2---:R-:W-:Y:S02]  /*44a0*/  FSETP.GT.AND P5, PT, R10, -127, PT ;  /* 0xc2fe00000a00780b */ /* 0x004fe40003fa4000 */
[----:B---3--:R-:W-:-:S02]  /*44b0*/  LOP3.LUT R21, R21, 0xffff, RZ, 0xc0, !PT ;  /* 0x0000ffff15157812 */ /* 0x008fc400078ec0ff */
[----:B------:R-:W-:Y:S01]  /*44c0*/  @!P2 FSEL R16, R16, -127, P6 ;  /* 0xc2fe00001010a808 */ /* 0x000fe20003000000 */
[----:B------:R-:W2:Y:S01]  /*44d0*/  FRND R8, R8 ;  /* 0x0000000800087307 */ /* 0x000ea20000201000 */
[----:B------:R-:W-:Y:S02]  /*44e0*/  @P3 SEL R21, R21, 0x7f, P4 ;  /* 0x0000007f15153807 */ /* 0x000fe40002000000 */
[----:B------:R-:W-:Y:S02]  /*44f0*/  FSETP.NAN.AND P2, PT, R7, R7, PT ;  /* 0x000000070700720b */ /* 0x000fe40003f48000 */
[----:B0-----:R-:W-:Y:S02]  /*4500*/  FSETP.GT.AND P3, PT, R11, -127, PT ;  /* 0xc2fe00000b00780b */ /* 0x001fe40003f64000 */
[----:B------:R-:W-:Y:S01]  /*4510*/  FSETP.GEU.AND P4, PT, R17, 127, PT ;  /* 0x42fe00001100780b */ /* 0x000fe20003f8e000 */
[----:B------:R-:W0:Y:S01]  /*4520*/  F2I.S16.TRUNC.NTZ R23, R17 ;  /* 0x0000001100177305 */ /* 0x000e22000020e900 */
[----:B-1----:R-:W-:-:S02]  /*4530*/  LOP3.LUT R22, R22, 0xffff, RZ, 0xc0, !PT ;  /* 0x0000ffff16167812 */ /* 0x002fc400078ec0ff */
[----:B------:R-:W-:Y:S02]  /*4540*/  FSETP.NAN.AND P6, PT, R10, R10, PT ;  /* 0x0000000a0a00720b */ /* 0x000fe40003fc8000 */
[----:B------:R-:W-:Y:S02]  /*4550*/  @P1 SEL R22, R22, 0x7f, P2 ;  /* 0x0000007f16161807 */ /* 0x000fe40001000000 */
[----:B------:R-:W-:Y:S01]  /*4560*/  @!P5 FSEL R10, R10, -127, P6 ;  /* 0xc2fe00000a0ad808 */ /* 0x000fe20003000000 */
[----:B------:R-:W1:Y:S01]  /*4570*/  FRND R9, R9 ;  /* 0x0000000900097307 */ /* 0x000e620000201000 */
[----:B--2---:R-:W-:Y:S02]  /*4580*/  FSETP.GT.AND P2, PT, R8, -127, PT ;  /* 0xc2fe00000800780b */ /* 0x004fe40003f44000 */
[----:B------:R-:W-:Y:S02]  /*4590*/  FSETP.NAN.AND P5, PT, R17, R17, PT ;  /* 0x000000111100720b */ /* 0x000fe40003fa8000 */
[----:B------:R-:W-:-:S02]  /*45a0*/  FSETP.NAN.AND P6, PT, R11, R11, PT ;  /* 0x0000000b0b00720b */ /* 0x000fc40003fc8000 */
[----:B------:R-:W-:Y:S01]  /*45b0*/  FSETP.GEU.AND P1, PT, R18, 127, PT ;  /* 0x42fe00001200780b */ /* 0x000fe20003f2e000 */
[----:B------:R-:W2:Y:S01]  /*45c0*/  FRND R14, R14 ;  /* 0x0000000e000e7307 */ /* 0x000ea20000201000 */
[----:B0-----:R-:W-:Y:S02]  /*45d0*/  LOP3.LUT R23, R23, 0xffff, RZ, 0xc0, !PT ;  /* 0x0000ffff17177812 */ /* 0x001fe400078ec0ff */
[----:B------:R-:W-:Y:S02]  /*45e0*/  @!P3 FSEL R11, R11, -127, P6 ;  /* 0xc2fe00000b0bb808 */ /* 0x000fe40003000000 */
[----:B------:R-:W-:Y:S02]  /*45f0*/  @P4 SEL R23, R23, 0x7f, P5 ;  /* 0x0000007f17174807 */ /* 0x000fe40002800000 */
[----:B------:R-:W-:Y:S01]  /*4600*/  FSETP.NAN.AND P6, PT, R8, R8, PT ;  /* 0x000000080800720b */ /* 0x000fe20003fc8000 */
[----:B------:R-:W0:Y:S01]  /*4610*/  F2I.S16.TRUNC.NTZ R2, R18 ;  /* 0x0000001200027305 */ /* 0x000e22000020e900 */
[----:B-1----:R-:W-:-:S02]  /*4620*/  FSETP.GT.AND P5, PT, R9, -127, PT ;  /* 0xc2fe00000900780b */ /* 0x002fc40003fa4000 */
[----:B------:R-:W-:Y:S02]  /*4630*/  @!P2 FSEL R8, R8, -127, P6 ;  /* 0xc2fe00000808a808 */ /* 0x000fe40003000000 */
[----:B------:R-:W-:Y:S02]  /*4640*/  FSETP.GEU.AND P2, PT, R19, 127, PT ;  /* 0x42fe00001300780b */ /* 0x000fe40003f4e000 */
[----:B------:R-:W-:Y:S01]  /*4650*/  FSETP.NAN.AND P3, PT, R18, R18, PT ;  /* 0x000000121200720b */ /* 0x000fe20003f68000 */
[----:B------:R-:W1:Y:S01]  /*4660*/  F2I.S16.TRUNC.NTZ R3, R19 ;  /* 0x0000001300037305 */ /* 0x000e62000020e900 */
[----:B--2---:R-:W-:Y:S02]  /*4670*/  FSETP.GT.AND P4, PT, R14, -127, PT ;  /* 0xc2fe00000e00780b */ /* 0x004fe40003f84000 */
[----:B------:R-:W-:Y:S02]  /*4680*/  FSETP.NAN.AND P6, PT, R9, R9, PT ;  /* 0x000000090900720b */ /* 0x000fe40003fc8000 */
[----:B------:R-:W-:-:S02]  /*4690*/  PRMT R0, R0, 0x3340, R5 ;  /* 0x0000334000007816 */ /* 0x000fc40000000005 */
[----:B------:R-:W-:Y:S01]  /*46a0*/  @!P5 FSEL R9, R9, -127, P6 ;  /* 0xc2fe00000909d808 */ /* 0x000fe20003000000 */
[----:B------:R-:W2:Y:S01]  /*46b0*/  F2I.S16.TRUNC.NTZ R4, R12 ;  /* 0x0000000c00047305 */ /* 0x000ea2000020e900 */
[----:B0-----:R-:W-:Y:S02]  /*46c0*/  LOP3.LUT R2, R2, 0xffff, RZ, 0xc0, !PT ;  /* 0x0000ffff02027812 */ /* 0x001fe400078ec0ff */
[----:B------:R-:W-:Y:S02]  /*46d0*/  FSETP.NAN.AND P6, PT, R19, R19, PT ;  /* 0x000000131300720b */ /* 0x000fe40003fc8000 */
[----:B------:R-:W-:Y:S02]  /*46e0*/  @P1 SEL R2, R2, 0x7f, P3 ;  /* 0x0000007f02021807 */ /* 0x000fe40001800000 */
[----:B------:R-:W-:Y:S01]  /*46f0*/  FSETP.GEU.AND P1, PT, R12, 127, PT ;  /* 0x42fe00000c00780b */ /* 0x000fe20003f2e000 */
[----:B------:R-:W0:Y:S01]  /*4700*/  F2I.S16.TRUNC.NTZ R7, R16 ;  /* 0x0000001000077305 */ /* 0x000e22000020e900 */
[----:B------:R-:W-:-:S02]  /*4710*/  FSETP.NAN.AND P3, PT, R14, R14, PT ;  /* 0x0000000e0e00720b */ /* 0x000fc40003f68000 */
[----:B-1----:R-:W-:Y:S02]  /*4720*/  LOP3.LUT R3, R3, 0xffff, RZ, 0xc0, !PT ;  /* 0x0000ffff03037812 */ /* 0x002fe400078ec0ff */
[----:B------:R-:W-:Y:S02]  /*4730*/  @!P4 FSEL R14, R14, -127, P3 ;  /* 0xc2fe00000e0ec808 */ /* 0x000fe40001800000 */
[----:B------:R-:W-:Y:S01]  /*4740*/  @P2 SEL R3, R3, 0x7f, P6 ;  /* 0x0000007f03032807 */ /* 0x000fe20003000000 */
[----:B------:R-:W1:Y:S01]  /*4750*/  F2I.S16.TRUNC.NTZ R6, R10 ;  /* 0x0000000a00067305 */ /* 0x000e62000020e900 */
[----:B------:R-:W-:Y:S02]  /*4760*/  FSETP.GEU.AND P3, PT, R16, 127, PT ;  /* 0x42fe00001000780b */ /* 0x000fe40003f6e000 */
[----:B------:R-:W-:Y:S02]  /*4770*/  FSETP.GEU.AND P2, PT, R10, 127, PT ;  /* 0x42fe00000a00780b */ /* 0x000fe40003f4e000 */
[----:B------:R-:W-:-:S02]  /*4780*/  FSETP.NAN.AND P5, PT, R12, R12, PT ;  /* 0x0000000c0c00720b */ /* 0x000fc40003fa8000 */
[----:B--2---:R-:W-:Y:S01]  /*4790*/  LOP3.LUT R4, R4, 0xffff, RZ, 0xc0, !PT ;  /* 0x0000ffff04047812 */ /* 0x004fe200078ec0ff */
[----:B------:R-:W2:Y:S01]  /*47a0*/  F2I.S16.TRUNC.NTZ R13, R11 ;  /* 0x0000000b000d7305 */ /* 0x000ea2000020e900 */
[----:B------:R-:W-:Y:S02]  /*47b0*/  FSETP.NAN.AND P6, PT, R10, R10, PT ;  /* 0x0000000a0a00720b */ /* 0x000fe40003fc8000 */
[----:B------:R-:W-:Y:S02]  /*47c0*/  @P1 SEL R4, R4, 0x7f, P5 ;  /* 0x0000007f04041807 */ /* 0x000fe40002800000 */
[----:B------:R-:W-:Y:S02]  /*47d0*/  FSETP.NAN.AND P4, PT, R16, R16, PT ;  /* 0x000000101000720b */ /* 0x000fe40003f88000 */
[----:B------:R-:W-:Y:S01]  /*47e0*/  FSETP.GEU.AND P1, PT, R11, 127, PT ;  /* 0x42fe00000b00780b */ /* 0x000fe20003f2e000 */
[----:B------:R-:W3:Y:S01]  /*47f0*/  F2I.S16.TRUNC.NTZ R17, R8 ;  /* 0x0000000800117305 */ /* 0x000ee2000020e900 */
[----:B0-----:R-:W-:-:S02]  /*4800*/  LOP3.LUT R7, R7, 0xffff, RZ, 0xc0, !PT ;  /* 0x0000ffff07077812 */ /* 0x001fc400078ec0ff */
[----:B-1----:R-:W-:Y:S02]  /*4810*/  LOP3.LUT R6, R6, 0xffff, RZ, 0xc0, !PT ;  /* 0x0000ffff06067812 */ /* 0x002fe400078ec0ff */
[----:B------:R-:W-:Y:S02]  /*4820*/  @P3 SEL R7, R7, 0x7f, P4 ;  /* 0x0000007f07073807 */ /* 0x000fe40002000000 */
[----:B------:R-:W-:Y:S01]  /*4830*/  @P2 SEL R6, R6, 0x7f, P6 ;  /* 0x0000007f06062807 */ /* 0x000fe20003000000 */
[----:B------:R-:W0:Y:S01]  /*4840*/  F2I.S16.TRUNC.NTZ R12, R9 ;  /* 0x00000009000c7305 */ /* 0x000e22000020e900 */
[----:B------:R-:W-:Y:S02]  /*4850*/  FSETP.GEU.AND P3, PT, R8, 127, PT ;  /* 0x42fe00000800780b */ /* 0x000fe40003f6e000 */
[----:B------:R-:W-:Y:S02]  /*4860*/  FSETP.GEU.AND P6, PT, R9, 127, PT ;  /* 0x42fe00000900780b */ /* 0x000fe40003fce000 */
[----:B------:R-:W-:-:S02]  /*4870*/  FSETP.GEU.AND P2, PT, R14, 127, PT ;  /* 0x42fe00000e00780b */ /* 0x000fc40003f4e000 */
[----:B------:R-:W-:Y:S01]  /*4880*/  FSETP.NAN.AND P5, PT, R11, R11, PT ;  /* 0x0000000b0b00720b */ /* 0x000fe20003fa8000 */
[----:B------:R-:W1:Y:S01]  /*4890*/  F2I.S16.TRUNC.NTZ R10, R14 ;  /* 0x0000000e000a7305 */ /* 0x000e62000020e900 */
[----:B--2---:R-:W-:Y:S02]  /*48a0*/  LOP3.LUT R13, R13, 0xffff, RZ, 0xc0, !PT ;  /* 0x0000ffff0d0d7812 */ /* 0x004fe400078ec0ff */
[----:B------:R-:W-:Y:S02]  /*48b0*/  FSETP.NAN.AND P4, PT, R8, R8, PT ;  /* 0x000000080800720b */ /* 0x000fe40003f88000 */
[----:B------:R-:W-:Y:S02]  /*48c0*/  @P1 SEL R13, R13, 0x7f, P5 ;  /* 0x0000007f0d0d1807 */ /* 0x000fe40002800000 */
[----:B------:R-:W-:Y:S02]  /*48d0*/  FSETP.NAN.AND P5, PT, R9, R9, PT ;  /* 0x000000090900720b */ /* 0x000fe40003fa8000 */
[----:B------:R-:W-:-:S02]  /*48e0*/  FSETP.NAN.AND P1, PT, R14, R14, PT ;  /* 0x0000000e0e00720b */ /* 0x000fc40003f28000 */
[----:B---3--:R-:W-:Y:S02]  /*48f0*/  LOP3.LUT R8, R17, 0xffff, RZ, 0xc0, !PT ;  /* 0x0000ffff11087812 */ /* 0x008fe400078ec0ff */
[----:B0-----:R-:W-:Y:S02]  /*4900*/  LOP3.LUT R12, R12, 0xffff, RZ, 0xc0, !PT ;  /* 0x0000ffff0c0c7812 */ /* 0x001fe400078ec0ff */
[----:B------:R-:W-:Y:S02]  /*4910*/  PRMT R15, R20, 0x3340, R15 ;  /* 0x00003340140f7816 */ /* 0x000fe4000000000f */
[----:B-1----:R-:W-:Y:S02]  /*4920*/  LOP3.LUT R5, R10, 0xffff, RZ, 0xc0, !PT ;  /* 0x0000ffff0a057812 */ /* 0x002fe400078ec0ff */
[----:B------:R-:W-:Y:S02]  /*4930*/  PRMT R21, R22, 0x3340, R21 ;  /* 0x0000334016157816 */ /* 0x000fe40000000015 */
[----:B------:R-:W-:-:S02]  /*4940*/  PRMT R2, R23, 0x3340, R2 ;  /* 0x0000334017027816 */ /* 0x000fc40000000002 */
[----:B------:R-:W-:Y:S02]  /*4950*/  @P3 SEL R8, R8, 0x7f, P4 ;  /* 0x0000007f08083807 */ /* 0x000fe40002000000 */
[----:B------:R-:W-:Y:S02]  /*4960*/  @P6 SEL R12, R12, 0x7f, P5 ;  /* 0x0000007f0c0c6807 */ /* 0x000fe40002800000 */
[----:B------:R-:W-:Y:S02]  /*4970*/  @P2 SEL R5, R5, 0x7f, P1 ;  /* 0x0000007f05052807 */ /* 0x000fe40000800000 */
[----:B------:R-:W-:Y:S02]  /*4980*/  PRMT R3, R4, 0x3340, R3 ;  /* 0x0000334004037816 */ /* 0x000fe40000000003 */
[----:B------:R-:W-:Y:S02]  /*4990*/  PRMT R6, R7, 0x3340, R6 ;  /* 0x0000334007067816 */ /* 0x000fe40000000006 */
[----:B------:R-:W-:-:S02]  /*49a0*/  PRMT R20, R0, 0x5410, R15 ;  /* 0x0000541000147816 */ /* 0x000fc4000000000f */
[----:B------:R-:W-:Y:S02]  /*49b0*/  PRMT R21, R21, 0x5410, R2 ;  /* 0x0000541015157816 */ /* 0x000fe40000000002 */
[----:B------:R-:W-:Y:S02]  /*49c0*/  PRMT R8, R8, 0x3340, R13 ;  /* 0x0000334008087816 */ /* 0x000fe4000000000d */
[----:B------:R-:W-:Y:S02]  /*49d0*/  PRMT R7, R5, 0x3340, R12 ;  /* 0x0000334005077816 */ /* 0x000fe4000000000c */
[----:B------:R-:W-:Y:S02]  /*49e0*/  SHF.R.S32.HI R0, RZ, 0x1f, R57 ;  /* 0x0000001fff007819 */ /* 0x000fe40000011439 */
[C---:B------:R-:W-:Y:S02]  /*49f0*/  IADD3 R2, P1, R57.reuse, c[0x0][0x1b0], RZ ;  /* 0x00006c0039027a10 */ /* 0x040fe40007f3e0ff */
[----:B------:R-:W-:-:S02]  /*4a00*/  IADD3 R4, P2, R57, c[0x0][0x1b8], RZ ;  /* 0x00006e0039047a10 */ /* 0x000fc40007f5e0ff */
[----:B------:R-:W-:Y:S02]  /*4a10*/  PRMT R22, R3, 0x5410, R6 ;  /* 0x0000541003167816 */ /* 0x000fe40000000006 */
[C---:B------:R-:W-:Y:S02]  /*4a20*/  IADD3.X R3, R0.reuse, c[0x0][0x1b4], RZ, P1, !PT ;  /* 0x00006d0000037a10 */ /* 0x040fe40000ffe4ff */
[----:B------:R-:W-:Y:S02]  /*4a30*/  PRMT R23, R7, 0x5410, R8 ;  /* 0x0000541007177816 */ /* 0x000fe40000000008 */
[C---:B------:R-:W-:Y:S02]  /*4a40*/  IADD3.X R5, R0.reuse, c[0x0][0x1bc], RZ, P2, !PT ;  /* 0x00006f0000057a10 */ /* 0x040fe400017fe4ff */
[----:B------:R-:W-:Y:S01]  /*4a50*/  IADD3 R6, P3, R57, c[0x0][0x1c0], RZ ;  /* 0x0000700039067a10 */ /* 0x000fe20007f7e0ff */
[----:B------:R0:W-:Y:S03]  /*4a60*/  @P0 STG.E.128 [R2.64], R20 ;  /* 0x0000001402000986 */ /* 0x0001e6000c101d04 */
[----:B------:R-:W-:Y:S01]  /*4a70*/  IADD3.X R7, R0, c[0x0][0x1c4], RZ, P3, !PT ;  /* 0x0000710000077a10 */ /* 0x000fe20001ffe4ff */
[----:B------:R0:W-:Y:S01]  /*4a80*/  @P0 STG.E.128 [R4.64], R20 ;  /* 0x0000001404000986 */ /* 0x0001e2000c101d04 */
[----:B------:R-:W-:Y:S07]  /*4a90*/  @!P0 EXIT ;  /* 0x000000000000894d */ /* 0x000fee0003800000 */
[----:B------:R-:W-:Y:S01]  /*4aa0*/  STG.E.128 [R6.64], R20 ;  /* 0x0000001406007986 */ /* 0x000fe2000c101d04 */
[----:B------:R-:W-:Y:S05]  /*4ab0*/  EXIT ;  /* 0x000000000000794d */ /* 0x000fea0003800000 */
.L_x_0:
[----:B------:R-:W-:-:S00]  /*4ac0*/  BRA `(.L_x_0) ;  /* 0xfffffff000007947 */ /* 0x000fc0000383ffff */
[----:B------:R-:W-:-:S00]  /*4ad0*/  NOP ;  /* 0x0000000000007918 */ /* 0x000fc00000000000 */
        /* <DEDUP_REMOVED lines=10> */
.L_x_1:


//--------------------- .nv.global.init           --------------------------
	.section	.nv.global.init,"aw",@progbits
.nv.global.init:
	.type		_$_str,@object
	.size		_$_str,(.L_0 - _$_str)
_$_str:
        /*0000*/ 	.byte	0x5f, 0x5f, 0x43, 0x55, 0x44, 0x41, 0x5f, 0x46, 0x54, 0x5a, 0x00
.L_0:


//--------------------- .nv.shared.triton_red_fused__to_copy_add_amax_amin_clamp_mul_native_layer_norm_reciprocal_1 --------------------------
	.section	.nv.shared.triton_red_fused__to_copy_add_amax_amin_clamp_mul_native_layer_norm_reciprocal_1,"aw",@nobits
	.sectionflags	@""
	.align	16
